	.target	sm_90a

	.elftype	@"ET_EXEC"


//--------------------- .note.nv.tkinfo           --------------------------
	.section	.note.nv.tkinfo,"",@"SHT_NOTE"
	.sectionflags	@"SHF_NOTE_NV_TKINFO"
	.tkinfo
        /*0018*/ 	.word	0x00000002
        /*0030*/ 	.string	""
        /*0030*/ 	.string	"ptxas"
        /*0030*/ 	.string	"Cuda compilation tools, release 13.0, V13.0.88"
        /*0030*/ 	.string	"Build cuda_13.0.r13.0/compiler.36424714_0"
        /*0030*/ 	.string	"-arch sm_90a -m 64 "



//--------------------- .note.nv.cuinfo           --------------------------
	.section	.note.nv.cuinfo,"",@"SHT_NOTE"
	.sectionflags	@"SHF_NOTE_NV_CUINFO"
        /*0018*/ 	.short	0x0002
        /*001a*/ 	.short	0x005a
        /*001c*/ 	.short	0x0082
	.zero		2


//--------------------- .nv.info                  --------------------------
	.section	.nv.info,"",@"SHT_CUDA_INFO"
	.align	4


	//----- nvinfo : EIATTR_REGCOUNT
	.align		4
        /*0000*/ 	.byte	0x04, 0x2f
        /*0002*/ 	.short	(.L_15 - .L_14)
	.align		4
.L_14:
        /*0004*/ 	.word	index@(_ZN7cutlass13device_kernelINS_4gemm6kernel13GemmUniversalIN4cute5tupleIJiiiiEEENS1_10collective13CollectiveMmaINS1_34MainloopSm90TmaGmmaWarpSpecializedILi3ENS5_IJNS4_1CILi2EEESB_NSA_ILi1EEEEEENS1_35KernelTmaWarpSpecializedCooperativeEEENS5_IJNSA_ILi128EEENSA_ILi64EEESH_EEENS_6half_tENS5_IJlSC_lEEESJ_SK_NS4_8TiledMMAINS4_8MMA_AtomIJNS4_4SM904GMMA25MMA_64x64x16_F32F16F16_SSILNSO_5MajorE0ELSQ_0ELNSO_7ScaleInE1ELSR_1EEEEEENS4_6LayoutINS5_IJSB_SC_SC_EEENS5_IJSC_NSA_ILi0EEESW_EEEEENS5_IJNS4_10UnderscoreESZ_SZ_EEEEENS4_23SM90_TMA_LOAD_MULTICASTENS4_14ComposedLayoutINS4_7SwizzleILi3ELi4ELi3EEENS4_18smem_ptr_flag_bitsILi16EEENSU_INS5_IJNSA_ILi8EEESH_EEENS5_IJSH_SC_EEEEEEEvNS4_8identityES12_S1C_vS1D_EENS_8epilogue10collective6detail29Sm90TmaWarpSpecializedAdapterINS1G_15DefaultEpilogueISJ_SK_SK_NS1F_6thread17LinearCombinationISJ_Li1EffLNS1K_9ScaleType4KindE0ELNS_15FloatRoundStyleE2ESJ_EENS1_15EpilogueDefaultEEEEEvvEEEEvNT_6ParamsE)
        /*0008*/ 	.word	0x000000a8


	//----- nvinfo : EIATTR_FRAME_SIZE
	.align		4
.L_15:
        /*000c*/ 	.byte	0x04, 0x11
        /*000e*/ 	.short	(.L_17 - .L_16)
	.align		4
.L_16:
        /*0010*/ 	.word	index@(_ZN7cutlass13device_kernelINS_4gemm6kernel13GemmUniversalIN4cute5tupleIJiiiiEEENS1_10collective13CollectiveMmaINS1_34MainloopSm90TmaGmmaWarpSpecializedILi3ENS5_IJNS4_1CILi2EEESB_NSA_ILi1EEEEEENS1_35KernelTmaWarpSpecializedCooperativeEEENS5_IJNSA_ILi128EEENSA_ILi64EEESH_EEENS_6half_tENS5_IJlSC_lEEESJ_SK_NS4_8TiledMMAINS4_8MMA_AtomIJNS4_4SM904GMMA25MMA_64x64x16_F32F16F16_SSILNSO_5MajorE0ELSQ_0ELNSO_7ScaleInE1ELSR_1EEEEEENS4_6LayoutINS5_IJSB_SC_SC_EEENS5_IJSC_NSA_ILi0EEESW_EEEEENS5_IJNS4_10UnderscoreESZ_SZ_EEEEENS4_23SM90_TMA_LOAD_MULTICASTENS4_14ComposedLayoutINS4_7SwizzleILi3ELi4ELi3EEENS4_18smem_ptr_flag_bitsILi16EEENSU_INS5_IJNSA_ILi8EEESH_EEENS5_IJSH_SC_EEEEEEEvNS4_8identityES12_S1C_vS1D_EENS_8epilogue10collective6detail29Sm90TmaWarpSpecializedAdapterINS1G_15DefaultEpilogueISJ_SK_SK_NS1F_6thread17LinearCombinationISJ_Li1EffLNS1K_9ScaleType4KindE0ELNS_15FloatRoundStyleE2ESJ_EENS1_15EpilogueDefaultEEEEEvvEEEEvNT_6ParamsE)
        /*0014*/ 	.word	0x00000000


	//----- nvinfo : EIATTR_MIN_STACK_SIZE
	.align		4
.L_17:
        /*0018*/ 	.byte	0x04, 0x12
        /*001a*/ 	.short	(.L_19 - .L_18)
	.align		4
.L_18:
        /*001c*/ 	.word	index@(_ZN7cutlass13device_kernelINS_4gemm6kernel13GemmUniversalIN4cute5tupleIJiiiiEEENS1_10collective13CollectiveMmaINS1_34MainloopSm90TmaGmmaWarpSpecializedILi3ENS5_IJNS4_1CILi2EEESB_NSA_ILi1EEEEEENS1_35KernelTmaWarpSpecializedCooperativeEEENS5_IJNSA_ILi128EEENSA_ILi64EEESH_EEENS_6half_tENS5_IJlSC_lEEESJ_SK_NS4_8TiledMMAINS4_8MMA_AtomIJNS4_4SM904GMMA25MMA_64x64x16_F32F16F16_SSILNSO_5MajorE0ELSQ_0ELNSO_7ScaleInE1ELSR_1EEEEEENS4_6LayoutINS5_IJSB_SC_SC_EEENS5_IJSC_NSA_ILi0EEESW_EEEEENS5_IJNS4_10UnderscoreESZ_SZ_EEEEENS4_23SM90_TMA_LOAD_MULTICASTENS4_14ComposedLayoutINS4_7SwizzleILi3ELi4ELi3EEENS4_18smem_ptr_flag_bitsILi16EEENSU_INS5_IJNSA_ILi8EEESH_EEENS5_IJSH_SC_EEEEEEEvNS4_8identityES12_S1C_vS1D_EENS_8epilogue10collective6detail29Sm90TmaWarpSpecializedAdapterINS1G_15DefaultEpilogueISJ_SK_SK_NS1F_6thread17LinearCombinationISJ_Li1EffLNS1K_9ScaleType4KindE0ELNS_15FloatRoundStyleE2ESJ_EENS1_15EpilogueDefaultEEEEEvvEEEEvNT_6ParamsE)
        /*0020*/ 	.word	0x00000000
.L_19:


//--------------------- .nv.compat                --------------------------
	.section	.nv.compat,"",@"SHT_CUDA_COMPAT_INFO"
	.align	4
        /*0000*/ 	.byte	0x02, 0x09, 0x01, 0x00, 0x02, 0x02, 0x04, 0x00, 0x02, 0x05, 0x05, 0x00, 0x03, 0x07, 0x01, 0x01
        /*0010*/ 	.byte	0x02, 0x03, 0x01, 0x00, 0x02, 0x06, 0x01, 0x00, 0x04, 0x0b, 0x08, 0x00, 0x00, 0x00, 0x00, 0x00
        /*0020*/ 	.byte	0x00, 0x00, 0x00, 0x00


//--------------------- .nv.info._ZN7cutlass13device_kernelINS_4gemm6kernel13GemmUniversalIN4cute5tupleIJiiiiEEENS1_10collective13CollectiveMmaINS1_34MainloopSm90TmaGmmaWarpSpecializedILi3ENS5_IJNS4_1CILi2EEESB_NSA_ILi1EEEEEENS1_35KernelTmaWarpSpecializedCooperativeEEENS5_IJNSA_ILi128EEENSA_ILi64EEESH_EEENS_6half_tENS5_IJlSC_lEEESJ_SK_NS4_8TiledMMAINS4_8MMA_AtomIJNS4_4SM904GMMA25MMA_64x64x16_F32F16F16_SSILNSO_5MajorE0ELSQ_0ELNSO_7ScaleInE1ELSR_1EEEEEENS4_6LayoutINS5_IJSB_SC_SC_EEENS5_IJSC_NSA_ILi0EEESW_EEEEENS5_IJNS4_10UnderscoreESZ_SZ_EEEEENS4_23SM90_TMA_LOAD_MULTICASTENS4_14ComposedLayoutINS4_7SwizzleILi3ELi4ELi3EEENS4_18smem_ptr_flag_bitsILi16EEENSU_INS5_IJNSA_ILi8EEESH_EEENS5_IJSH_SC_EEEEEEEvNS4_8identityES12_S1C_vS1D_EENS_8epilogue10collective6detail29Sm90TmaWarpSpecializedAdapterINS1G_15DefaultEpilogueISJ_SK_SK_NS1F_6thread17LinearCombinationISJ_Li1EffLNS1K_9ScaleType4KindE0ELNS_15FloatRoundStyleE2ESJ_EENS1_15EpilogueDefaultEEEEEvvEEEEvNT_6ParamsE --------------------------
	.section	.nv.info._ZN7cutlass13device_kernelINS_4gemm6kernel13GemmUniversalIN4cute5tupleIJiiiiEEENS1_10collective13CollectiveMmaINS1_34MainloopSm90TmaGmmaWarpSpecializedILi3ENS5_IJNS4_1CILi2EEESB_NSA_ILi1EEEEEENS1_35KernelTmaWarpSpecializedCooperativeEEENS5_IJNSA_ILi128EEENSA_ILi64EEESH_EEENS_6half_tENS5_IJlSC_lEEESJ_SK_NS4_8TiledMMAINS4_8MMA_AtomIJNS4_4SM904GMMA25MMA_64x64x16_F32F16F16_SSILNSO_5MajorE0ELSQ_0ELNSO_7ScaleInE1ELSR_1EEEEEENS4_6LayoutINS5_IJSB_SC_SC_EEENS5_IJSC_NSA_ILi0EEESW_EEEEENS5_IJNS4_10UnderscoreESZ_SZ_EEEEENS4_23SM90_TMA_LOAD_MULTICASTENS4_14ComposedLayoutINS4_7SwizzleILi3ELi4ELi3EEENS4_18smem_ptr_flag_bitsILi16EEENSU_INS5_IJNSA_ILi8EEESH_EEENS5_IJSH_SC_EEEEEEEvNS4_8identityES12_S1C_vS1D_EENS_8epilogue10collective6detail29Sm90TmaWarpSpecializedAdapterINS1G_15DefaultEpilogueISJ_SK_SK_NS1F_6thread17LinearCombinationISJ_Li1EffLNS1K_9ScaleType4KindE0ELNS_15FloatRoundStyleE2ESJ_EENS1_15EpilogueDefaultEEEEEvvEEEEvNT_6ParamsE,"",@"SHT_CUDA_INFO"
	.sectionflags	@""
	.align	4


	//----- nvinfo : EIATTR_CUDA_API_VERSION
	.align		4
        /*0000*/ 	.byte	0x04, 0x37
        /*0002*/ 	.short	(.L_21 - .L_20)
.L_20:
        /*0004*/ 	.word	0x00000082


	//----- nvinfo : EIATTR_KPARAM_INFO
	.align		4
.L_21:
        /*0008*/ 	.byte	0x04, 0x17
        /*000a*/ 	.short	(.L_23 - .L_22)
.L_22:
        /*000c*/ 	.word	0x00000000
        /*0010*/ 	.short	0x0000
        /*0012*/ 	.short	0x0070
        /*0014*/ 	.byte	0x00, 0xf0, 0x01, 0x10


	//----- nvinfo : EIATTR_SPARSE_MMA_MASK
	.align		4
.L_23:
        /*0018*/ 	.byte	0x03, 0x50
        /*001a*/ 	.short	0x0000


	//----- nvinfo : EIATTR_MAXREG_COUNT
	.align		4
        /*001c*/ 	.byte	0x03, 0x1b
        /*001e*/ 	.short	0x00a8


	//----- nvinfo : EIATTR_NUM_BARRIERS
	.align		4
        /*0020*/ 	.byte	0x02, 0x4c
        /*0022*/ 	.byte	0x01
	.zero		1


	//----- nvinfo : EIATTR_EXTERNS
	.align		4
        /*0024*/ 	.byte	0x04, 0x0f
        /*0026*/ 	.short	(.L_25 - .L_24)


	//   ....[0]....
	.align		4
.L_24:
        /*0028*/ 	.word	index@(__assertfail)


	//----- nvinfo : EIATTR_MERCURY_ISA_VERSION
	.align		4
.L_25:
        /*002c*/ 	.byte	0x03, 0x5f
        /*002e*/ 	.short	0x0101


	//----- nvinfo : EIATTR_INT_WARP_WIDE_INSTR_OFFSETS
	.align		4
        /*0030*/ 	.byte	0x04, 0x31
        /*0032*/ 	.short	(.L_27 - .L_26)


	//   ....[0]....
.L_26:
        /*0034*/ 	.word	0x00000460


	//   ....[1]....
        /*0038*/ 	.word	0x00000490


	//   ....[2]....
        /*003c*/ 	.word	0x00000650


	//----- nvinfo : EIATTR_COOP_GROUP_MASK_REGIDS
	.align		4
.L_27:
        /*0040*/ 	.byte	0x04, 0x29
        /*0042*/ 	.short	(.L_29 - .L_28)


	//   ....[0]....
.L_28:
        /*0044*/ 	.word	0xffffffff


	//   ....[1]....
        /*0048*/ 	.word	0xffffffff


	//   ....[2]....
        /*004c*/ 	.word	0xffffffff


	//   ....[3]....
        /*0050*/ 	.word	0xffffffff


	//   ....[4]....
        /*0054*/ 	.word	0xffffffff


	//   ....[5]....
        /*0058*/ 	.word	0xffffffff


	//----- nvinfo : EIATTR_COOP_GROUP_INSTR_OFFSETS
	.align		4
.L_29:
        /*005c*/ 	.byte	0x04, 0x28
        /*005e*/ 	.short	(.L_31 - .L_30)


	//   ....[0]....
.L_30:
        /*0060*/ 	.word	0x00000060


	//   ....[1]....
        /*0064*/ 	.word	0x00000070


	//   ....[2]....
        /*0068*/ 	.word	0x00000130


	//   ....[3]....
        /*006c*/ 	.word	0x000002b0


	//   ....[4]....
        /*0070*/ 	.word	0x000007d0


	//   ....[5]....
        /*0074*/ 	.word	0x00001210


	//----- nvinfo : EIATTR_REG_RECONFIG
	.align		4
.L_31:
        /*0078*/ 	.byte	0x01, 0x54
	.zero		2


	//----- nvinfo : EIATTR_SYSCALL_OFFSETS
	.align		4
        /*007c*/ 	.byte	0x04, 0x46
        /*007e*/ 	.short	(.L_33 - .L_32)


	//   ....[0]....
.L_32:
        /*0080*/ 	.word	0x000013d0


	//----- nvinfo : EIATTR_MBARRIER_INSTR_OFFSETS
	.align		4
.L_33:
        /*0084*/ 	.byte	0x04, 0x39
        /*0086*/ 	.short	(.L_35 - .L_34)


	//   ....[0]....
.L_34:
        /*0088*/ 	.word	0x00000230
        /*008c*/ 	.word	0x000000ff
        /*0090*/ 	.word	0x00000000
        /*0094*/ 	.short	0x0100
        /*0096*/ 	.byte	0x08
	.zero		1


	//   ....[1]....
        /*0098*/ 	.word	0x00000240
        /*009c*/ 	.word	0x000000ff
        /*00a0*/ 	.word	0x00000018
        /*00a4*/ 	.short	0x0100
        /*00a6*/ 	.byte	0x08
	.zero		1


	//   ....[2]....
        /*00a8*/ 	.word	0x00000250
        /*00ac*/ 	.word	0x000000ff
        /*00b0*/ 	.word	0x00000008
        /*00b4*/ 	.short	0x0100
        /*00b6*/ 	.byte	0x08
	.zero		1


	//   ....[3]....
        /*00b8*/ 	.word	0x00000260
        /*00bc*/ 	.word	0x000000ff
        /*00c0*/ 	.word	0x00000020
        /*00c4*/ 	.short	0x0100
        /*00c6*/ 	.byte	0x08
	.zero		1


	//   ....[4]....
        /*00c8*/ 	.word	0x00000270
        /*00cc*/ 	.word	0x000000ff
        /*00d0*/ 	.word	0x00000010
        /*00d4*/ 	.short	0x0100
        /*00d6*/ 	.byte	0x08
	.zero		1


	//   ....[5]....
        /*00d8*/ 	.word	0x00000280
        /*00dc*/ 	.word	0x000000ff
        /*00e0*/ 	.word	0x00000028
        /*00e4*/ 	.short	0x0100
        /*00e6*/ 	.byte	0x08
	.zero		1


	//   ....[6]....
        /*00e8*/ 	.word	0x000006d0
        /*00ec*/ 	.word	0x000000ff
        /*00f0*/ 	.word	0x00000040
        /*00f4*/ 	.short	0x0100
        /*00f6*/ 	.byte	0x06
	.zero		1


	//   ....[7]....
        /*00f8*/ 	.word	0x00000760
        /*00fc*/ 	.word	0x000000ff
        /*0100*/ 	.word	0x00000048
        /*0104*/ 	.short	0x0100
        /*0106*/ 	.byte	0x06
	.zero		1


	//   ....[8]....
        /*0108*/ 	.word	0x00001490
        /*010c*/ 	.word	0x00000003
        /*0110*/ 	.word	0x00000000
        /*0114*/ 	.short	0x010a
        /*0116*/ 	.byte	0x3f
	.zero		1


	//   ....[9]....
        /*0118*/ 	.word	0x000014d0
        /*011c*/ 	.word	0x00000003
        /*0120*/ 	.word	0x00000000
        /*0124*/ 	.short	0x010a
        /*0126*/ 	.byte	0x3f
	.zero		1


	//   ....[10]....
        /*0128*/ 	.word	0x000018a0
        /*012c*/ 	.word	0x00000005
        /*0130*/ 	.word	0x00000000
        /*0134*/ 	.short	0x010a
        /*0136*/ 	.byte	0x3f
	.zero		1


	//   ....[11]....
        /*0138*/ 	.word	0x000018e0
        /*013c*/ 	.word	0x00000005
        /*0140*/ 	.word	0x00000000
        /*0144*/ 	.short	0x010a
        /*0146*/ 	.byte	0x3f
	.zero		1


	//   ....[12]....
        /*0148*/ 	.word	0x00001b40
        /*014c*/ 	.word	0x00000005
        /*0150*/ 	.word	0x00000000
        /*0154*/ 	.short	0x0101
        /*0156*/ 	.byte	0x3f
	.zero		1


	//   ....[13]....
        /*0158*/ 	.word	0x00001d60
        /*015c*/ 	.word	0x00000003
        /*0160*/ 	.word	0x00000000
        /*0164*/ 	.short	0x0101
        /*0166*/ 	.byte	0x3f
	.zero		1


	//   ....[14]....
        /*0168*/ 	.word	0x00005340
        /*016c*/ 	.word	0x0000000e
        /*0170*/ 	.word	0x00000018
        /*0174*/ 	.short	0x010a
        /*0176*/ 	.byte	0x3f
	.zero		1


	//   ....[15]....
        /*0178*/ 	.word	0x000056f0
        /*017c*/ 	.word	0x00000006
        /*0180*/ 	.word	0x00000048
        /*0184*/ 	.short	0x0101
        /*0186*/ 	.byte	0x3f
	.zero		1


	//   ....[16]....
        /*0188*/ 	.word	0x00005e20
        /*018c*/ 	.word	0x00000007
        /*0190*/ 	.word	0x00000000
        /*0194*/ 	.short	0x010a
        /*0196*/ 	.byte	0x3f
	.zero		1


	//   ....[17]....
        /*0198*/ 	.word	0x00005ea0
        /*019c*/ 	.word	0x00000009
        /*01a0*/ 	.word	0x00000000
        /*01a4*/ 	.short	0x010a
        /*01a6*/ 	.byte	0x3f
	.zero		1


	//   ....[18]....
        /*01a8*/ 	.word	0x00005f30
        /*01ac*/ 	.word	0x00000003
        /*01b0*/ 	.word	0x00000000
        /*01b4*/ 	.short	0x010a
        /*01b6*/ 	.byte	0x3f
	.zero		1


	//   ....[19]....
        /*01b8*/ 	.word	0x00005f90
        /*01bc*/ 	.word	0x00000003
        /*01c0*/ 	.word	0x00000000
        /*01c4*/ 	.short	0x010a
        /*01c6*/ 	.byte	0x3f
	.zero		1


	//   ....[20]....
        /*01c8*/ 	.word	0x00005fe0
        /*01cc*/ 	.word	0x00000005
        /*01d0*/ 	.word	0x00000000
        /*01d4*/ 	.short	0x010a
        /*01d6*/ 	.byte	0x3f
	.zero		1


	//   ....[21]....
        /*01d8*/ 	.word	0x000060b0
        /*01dc*/ 	.word	0x0000000e
        /*01e0*/ 	.word	0x00000018
        /*01e4*/ 	.short	0x010a
        /*01e6*/ 	.byte	0x3f
	.zero		1


	//   ....[22]....
        /*01e8*/ 	.word	0x00006180
        /*01ec*/ 	.word	0x00000007
        /*01f0*/ 	.word	0x00000000
        /*01f4*/ 	.short	0x010a
        /*01f6*/ 	.byte	0x3f
	.zero		1


	//   ....[23]....
        /*01f8*/ 	.word	0x000061d0
        /*01fc*/ 	.word	0x00000009
        /*0200*/ 	.word	0x00000000
        /*0204*/ 	.short	0x010a
        /*0206*/ 	.byte	0x3f
	.zero		1


	//----- nvinfo : EIATTR_NUM_MBARRIERS
	.align		4
.L_35:
        /*0208*/ 	.byte	0x03, 0x38
        /*020a*/ 	.short	0x0008


	//----- nvinfo : EIATTR_EXIT_INSTR_OFFSETS
	.align		4
        /*020c*/ 	.byte	0x04, 0x1c
        /*020e*/ 	.short	(.L_37 - .L_36)


	//   ....[0]....
.L_36:
        /*0210*/ 	.word	0x00000930


	//   ....[1]....
        /*0214*/ 	.word	0x00001140


	//   ....[2]....
        /*0218*/ 	.word	0x00004980


	//   ....[3]....
        /*021c*/ 	.word	0x00004ee0


	//   ....[4]....
        /*0220*/ 	.word	0x00005f80


	//----- nvinfo : EIATTR_MAX_THREADS
	.align		4
.L_37:
        /*0224*/ 	.byte	0x04, 0x05
        /*0226*/ 	.short	(.L_39 - .L_38)
.L_38:
        /*0228*/ 	.word	0x00000180
        /*022c*/ 	.word	0x00000001
        /*0230*/ 	.word	0x00000001


	//----- nvinfo : EIATTR_CRS_STACK_SIZE
	.align		4
.L_39:
        /*0234*/ 	.byte	0x04, 0x1e
        /*0236*/ 	.short	(.L_41 - .L_40)
.L_40:
        /*0238*/ 	.word	0x00000000


	//----- nvinfo : EIATTR_CBANK_PARAM_SIZE
	.align		4
.L_41:
        /*023c*/ 	.byte	0x03, 0x19
        /*023e*/ 	.short	0x0470


	//----- nvinfo : EIATTR_PARAM_CBANK
	.align		4
        /*0240*/ 	.byte	0x04, 0x0a
        /*0242*/ 	.short	(.L_43 - .L_42)
	.align		4
.L_42:
        /*0244*/ 	.word	index@(.nv.constant0._ZN7cutlass13device_kernelINS_4gemm6kernel13GemmUniversalIN4cute5tupleIJiiiiEEENS1_10collective13CollectiveMmaINS1_34MainloopSm90TmaGmmaWarpSpecializedILi3ENS5_IJNS4_1CILi2EEESB_NSA_ILi1EEEEEENS1_35KernelTmaWarpSpecializedCooperativeEEENS5_IJNSA_ILi128EEENSA_ILi64EEESH_EEENS_6half_tENS5_IJlSC_lEEESJ_SK_NS4_8TiledMMAINS4_8MMA_AtomIJNS4_4SM904GMMA25MMA_64x64x16_F32F16F16_SSILNSO_5MajorE0ELSQ_0ELNSO_7ScaleInE1ELSR_1EEEEEENS4_6LayoutINS5_IJSB_SC_SC_EEENS5_IJSC_NSA_ILi0EEESW_EEEEENS5_IJNS4_10UnderscoreESZ_SZ_EEEEENS4_23SM90_TMA_LOAD_MULTICASTENS4_14ComposedLayoutINS4_7SwizzleILi3ELi4ELi3EEENS4_18smem_ptr_flag_bitsILi16EEENSU_INS5_IJNSA_ILi8EEESH_EEENS5_IJSH_SC_EEEEEEEvNS4_8identityES12_S1C_vS1D_EENS_8epilogue10collective6detail29Sm90TmaWarpSpecializedAdapterINS1G_15DefaultEpilogueISJ_SK_SK_NS1F_6thread17LinearCombinationISJ_Li1EffLNS1K_9ScaleType4KindE0ELNS_15FloatRoundStyleE2ESJ_EENS1_15EpilogueDefaultEEEEEvvEEEEvNT_6ParamsE)
        /*0248*/ 	.short	0x0210
        /*024a*/ 	.short	0x0470


	//----- nvinfo : EIATTR_SW_WAR
	.align		4
.L_43:
        /*024c*/ 	.byte	0x04, 0x36
        /*024e*/ 	.short	(.L_45 - .L_44)
.L_44:
        /*0250*/ 	.word	0x00000008
.L_45:


//--------------------- .nv.callgraph             --------------------------
	.section	.nv.callgraph,"",@"SHT_CUDA_CALLGRAPH"
	.align	4
	.sectionentsize	8
	.align		4
        /*0000*/ 	.word	0x00000000
	.align		4
        /*0004*/ 	.word	0xffffffff
	.align		4
        /*0008*/ 	.word	index@(_ZN7cutlass13device_kernelINS_4gemm6kernel13GemmUniversalIN4cute5tupleIJiiiiEEENS1_10collective13CollectiveMmaINS1_34MainloopSm90TmaGmmaWarpSpecializedILi3ENS5_IJNS4_1CILi2EEESB_NSA_ILi1EEEEEENS1_35KernelTmaWarpSpecializedCooperativeEEENS5_IJNSA_ILi128EEENSA_ILi64EEESH_EEENS_6half_tENS5_IJlSC_lEEESJ_SK_NS4_8TiledMMAINS4_8MMA_AtomIJNS4_4SM904GMMA25MMA_64x64x16_F32F16F16_SSILNSO_5MajorE0ELSQ_0ELNSO_7ScaleInE1ELSR_1EEEEEENS4_6LayoutINS5_IJSB_SC_SC_EEENS5_IJSC_NSA_ILi0EEESW_EEEEENS5_IJNS4_10UnderscoreESZ_SZ_EEEEENS4_23SM90_TMA_LOAD_MULTICASTENS4_14ComposedLayoutINS4_7SwizzleILi3ELi4ELi3EEENS4_18smem_ptr_flag_bitsILi16EEENSU_INS5_IJNSA_ILi8EEESH_EEENS5_IJSH_SC_EEEEEEEvNS4_8identityES12_S1C_vS1D_EENS_8epilogue10collective6detail29Sm90TmaWarpSpecializedAdapterINS1G_15DefaultEpilogueISJ_SK_SK_NS1F_6thread17LinearCombinationISJ_Li1EffLNS1K_9ScaleType4KindE0ELNS_15FloatRoundStyleE2ESJ_EENS1_15EpilogueDefaultEEEEEvvEEEEvNT_6ParamsE)
	.align		4
        /*000c*/ 	.word	index@(__assertfail)
	.align		4
        /*0010*/ 	.word	0x00000000
	.align		4
        /*0014*/ 	.word	0xfffffffe
	.align		4
        /*0018*/ 	.word	0x00000000
	.align		4
        /*001c*/ 	.word	0xfffffffd
	.align		4
        /*0020*/ 	.word	0x00000000
	.align		4
        /*0024*/ 	.word	0xfffffffc


//--------------------- .nv.constant4             --------------------------
	.section	.nv.constant4,"a",@progbits
	.align	8
	.align		8
.nv.constant4:
        /*0000*/ 	.dword	__assertfail
	.align		8
        /*0008*/ 	.dword	__unnamed_1
	.align		8
        /*0010*/ 	.dword	_ZN39_INTERNAL_0e441bab_4_k_cu_c3d94436_35194cuda3std3__45__cpo5beginE
	.align		8
        /*0018*/ 	.dword	_ZN39_INTERNAL_0e441bab_4_k_cu_c3d94436_35194cuda3std3__45__cpo3endE
	.align		8
        /*0020*/ 	.dword	_ZN39_INTERNAL_0e441bab_4_k_cu_c3d94436_35194cuda3std3__45__cpo6cbeginE
	.align		8
        /*0028*/ 	.dword	_ZN39_INTERNAL_0e441bab_4_k_cu_c3d94436_35194cuda3std3__45__cpo4cendE
	.align		8
        /*0030*/ 	.dword	_ZN39_INTERNAL_0e441bab_4_k_cu_c3d94436_35194cuda3std3__441_GLOBAL__N__0e441bab_4_k_cu_c3d94436_35196ignoreE
	.align		8
        /*0038*/ 	.dword	_ZN39_INTERNAL_0e441bab_4_k_cu_c3d94436_35194cuda3std3__419piecewise_constructE
	.align		8
        /*0040*/ 	.dword	_ZN39_INTERNAL_0e441bab_4_k_cu_c3d94436_35194cuda3std3__48in_placeE
	.align		8
        /*0048*/ 	.dword	_ZN39_INTERNAL_0e441bab_4_k_cu_c3d94436_35194cuda3std6ranges3__45__cpo4swapE
	.align		8
        /*0050*/ 	.dword	_ZN39_INTERNAL_0e441bab_4_k_cu_c3d94436_35194cuda3std6ranges3__45__cpo9iter_moveE
	.align		8
        /*0058*/ 	.dword	_ZN39_INTERNAL_0e441bab_4_k_cu_c3d94436_35194cute7productE
	.align		8
        /*0060*/ 	.dword	_ZN39_INTERNAL_0e441bab_4_k_cu_c3d94436_35194cute1_E
	.align		8
        /*0068*/ 	.dword	$str$22
	.align		8
        /*0070*/ 	.dword	$str$23


//--------------------- .text._ZN7cutlass13device_kernelINS_4gemm6kernel13GemmUniversalIN4cute5tupleIJiiiiEEENS1_10collective13CollectiveMmaINS1_34MainloopSm90TmaGmmaWarpSpecializedILi3ENS5_IJNS4_1CILi2EEESB_NSA_ILi1EEEEEENS1_35KernelTmaWarpSpecializedCooperativeEEENS5_IJNSA_ILi128EEENSA_ILi64EEESH_EEENS_6half_tENS5_IJlSC_lEEESJ_SK_NS4_8TiledMMAINS4_8MMA_AtomIJNS4_4SM904GMMA25MMA_64x64x16_F32F16F16_SSILNSO_5MajorE0ELSQ_0ELNSO_7ScaleInE1ELSR_1EEEEEENS4_6LayoutINS5_IJSB_SC_SC_EEENS5_IJSC_NSA_ILi0EEESW_EEEEENS5_IJNS4_10UnderscoreESZ_SZ_EEEEENS4_23SM90_TMA_LOAD_MULTICASTENS4_14ComposedLayoutINS4_7SwizzleILi3ELi4ELi3EEENS4_18smem_ptr_flag_bitsILi16EEENSU_INS5_IJNSA_ILi8EEESH_EEENS5_IJSH_SC_EEEEEEEvNS4_8identityES12_S1C_vS1D_EENS_8epilogue10collective6detail29Sm90TmaWarpSpecializedAdapterINS1G_15DefaultEpilogueISJ_SK_SK_NS1F_6thread17LinearCombinationISJ_Li1EffLNS1K_9ScaleType4KindE0ELNS_15FloatRoundStyleE2ESJ_EENS1_15EpilogueDefaultEEEEEvvEEEEvNT_6ParamsE --------------------------
	.section	.text._ZN7cutlass13device_kernelINS_4gemm6kernel13GemmUniversalIN4cute5tupleIJiiiiEEENS1_10collective13CollectiveMmaINS1_34MainloopSm90TmaGmmaWarpSpecializedILi3ENS5_IJNS4_1CILi2EEESB_NSA_ILi1EEEEEENS1_35KernelTmaWarpSpecializedCooperativeEEENS5_IJNSA_ILi128EEENSA_ILi64EEESH_EEENS_6half_tENS5_IJlSC_lEEESJ_SK_NS4_8TiledMMAINS4_8MMA_AtomIJNS4_4SM904GMMA25MMA_64x64x16_F32F16F16_SSILNSO_5MajorE0ELSQ_0ELNSO_7ScaleInE1ELSR_1EEEEEENS4_6LayoutINS5_IJSB_SC_SC_EEENS5_IJSC_NSA_ILi0EEESW_EEEEENS5_IJNS4_10UnderscoreESZ_SZ_EEEEENS4_23SM90_TMA_LOAD_MULTICASTENS4_14ComposedLayoutINS4_7SwizzleILi3ELi4ELi3EEENS4_18smem_ptr_flag_bitsILi16EEENSU_INS5_IJNSA_ILi8EEESH_EEENS5_IJSH_SC_EEEEEEEvNS4_8identityES12_S1C_vS1D_EENS_8epilogue10collective6detail29Sm90TmaWarpSpecializedAdapterINS1G_15DefaultEpilogueISJ_SK_SK_NS1F_6thread17LinearCombinationISJ_Li1EffLNS1K_9ScaleType4KindE0ELNS_15FloatRoundStyleE2ESJ_EENS1_15EpilogueDefaultEEEEEvvEEEEvNT_6ParamsE,"ax",@progbits
	.align	128
.text._ZN7cutlass13device_kernelINS_4gemm6kernel13GemmUniversalIN4cute5tupleIJiiiiEEENS1_10collective13CollectiveMmaINS1_34MainloopSm90TmaGmmaWarpSpecializedILi3ENS5_IJNS4_1CILi2EEESB_NSA_ILi1EEEEEENS1_35KernelTmaWarpSpecializedCooperativeEEENS5_IJNSA_ILi128EEENSA_ILi64EEESH_EEENS_6half_tENS5_IJlSC_lEEESJ_SK_NS4_8TiledMMAINS4_8MMA_AtomIJNS4_4SM904GMMA25MMA_64x64x16_F32F16F16_SSILNSO_5MajorE0ELSQ_0ELNSO_7ScaleInE1ELSR_1EEEEEENS4_6LayoutINS5_IJSB_SC_SC_EEENS5_IJSC_NSA_ILi0EEESW_EEEEENS5_IJNS4_10UnderscoreESZ_SZ_EEEEENS4_23SM90_TMA_LOAD_MULTICASTENS4_14ComposedLayoutINS4_7SwizzleILi3ELi4ELi3EEENS4_18smem_ptr_flag_bitsILi16EEENSU_INS5_IJNSA_ILi8EEESH_EEENS5_IJSH_SC_EEEEEEEvNS4_8identityES12_S1C_vS1D_EENS_8epilogue10collective6detail29Sm90TmaWarpSpecializedAdapterINS1G_15DefaultEpilogueISJ_SK_SK_NS1F_6thread17LinearCombinationISJ_Li1EffLNS1K_9ScaleType4KindE0ELNS_15FloatRoundStyleE2ESJ_EENS1_15EpilogueDefaultEEEEEvvEEEEvNT_6ParamsE:
        .type           _ZN7cutlass13device_kernelINS_4gemm6kernel13GemmUniversalIN4cute5tupleIJiiiiEEENS1_10collective13CollectiveMmaINS1_34MainloopSm90TmaGmmaWarpSpecializedILi3ENS5_IJNS4_1CILi2EEESB_NSA_ILi1EEEEEENS1_35KernelTmaWarpSpecializedCooperativeEEENS5_IJNSA_ILi128EEENSA_ILi64EEESH_EEENS_6half_tENS5_IJlSC_lEEESJ_SK_NS4_8TiledMMAINS4_8MMA_AtomIJNS4_4SM904GMMA25MMA_64x64x16_F32F16F16_SSILNSO_5MajorE0ELSQ_0ELNSO_7ScaleInE1ELSR_1EEEEEENS4_6LayoutINS5_IJSB_SC_SC_EEENS5_IJSC_NSA_ILi0EEESW_EEEEENS5_IJNS4_10UnderscoreESZ_SZ_EEEEENS4_23SM90_TMA_LOAD_MULTICASTENS4_14ComposedLayoutINS4_7SwizzleILi3ELi4ELi3EEENS4_18smem_ptr_flag_bitsILi16EEENSU_INS5_IJNSA_ILi8EEESH_EEENS5_IJSH_SC_EEEEEEEvNS4_8identityES12_S1C_vS1D_EENS_8epilogue10collective6detail29Sm90TmaWarpSpecializedAdapterINS1G_15DefaultEpilogueISJ_SK_SK_NS1F_6thread17LinearCombinationISJ_Li1EffLNS1K_9ScaleType4KindE0ELNS_15FloatRoundStyleE2ESJ_EENS1_15EpilogueDefaultEEEEEvvEEEEvNT_6ParamsE,@function
        .size           _ZN7cutlass13device_kernelINS_4gemm6kernel13GemmUniversalIN4cute5tupleIJiiiiEEENS1_10collective13CollectiveMmaINS1_34MainloopSm90TmaGmmaWarpSpecializedILi3ENS5_IJNS4_1CILi2EEESB_NSA_ILi1EEEEEENS1_35KernelTmaWarpSpecializedCooperativeEEENS5_IJNSA_ILi128EEENSA_ILi64EEESH_EEENS_6half_tENS5_IJlSC_lEEESJ_SK_NS4_8TiledMMAINS4_8MMA_AtomIJNS4_4SM904GMMA25MMA_64x64x16_F32F16F16_SSILNSO_5MajorE0ELSQ_0ELNSO_7ScaleInE1ELSR_1EEEEEENS4_6LayoutINS5_IJSB_SC_SC_EEENS5_IJSC_NSA_ILi0EEESW_EEEEENS5_IJNS4_10UnderscoreESZ_SZ_EEEEENS4_23SM90_TMA_LOAD_MULTICASTENS4_14ComposedLayoutINS4_7SwizzleILi3ELi4ELi3EEENS4_18smem_ptr_flag_bitsILi16EEENSU_INS5_IJNSA_ILi8EEESH_EEENS5_IJSH_SC_EEEEEEEvNS4_8identityES12_S1C_vS1D_EENS_8epilogue10collective6detail29Sm90TmaWarpSpecializedAdapterINS1G_15DefaultEpilogueISJ_SK_SK_NS1F_6thread17LinearCombinationISJ_Li1EffLNS1K_9ScaleType4KindE0ELNS_15FloatRoundStyleE2ESJ_EENS1_15EpilogueDefaultEEEEEvvEEEEvNT_6ParamsE,(.L_x_133 - _ZN7cutlass13device_kernelINS_4gemm6kernel13GemmUniversalIN4cute5tupleIJiiiiEEENS1_10collective13CollectiveMmaINS1_34MainloopSm90TmaGmmaWarpSpecializedILi3ENS5_IJNS4_1CILi2EEESB_NSA_ILi1EEEEEENS1_35KernelTmaWarpSpecializedCooperativeEEENS5_IJNSA_ILi128EEENSA_ILi64EEESH_EEENS_6half_tENS5_IJlSC_lEEESJ_SK_NS4_8TiledMMAINS4_8MMA_AtomIJNS4_4SM904GMMA25MMA_64x64x16_F32F16F16_SSILNSO_5MajorE0ELSQ_0ELNSO_7ScaleInE1ELSR_1EEEEEENS4_6LayoutINS5_IJSB_SC_SC_EEENS5_IJSC_NSA_ILi0EEESW_EEEEENS5_IJNS4_10UnderscoreESZ_SZ_EEEEENS4_23SM90_TMA_LOAD_MULTICASTENS4_14ComposedLayoutINS4_7SwizzleILi3ELi4ELi3EEENS4_18smem_ptr_flag_bitsILi16EEENSU_INS5_IJNSA_ILi8EEESH_EEENS5_IJSH_SC_EEEEEEEvNS4_8identityES12_S1C_vS1D_EENS_8epilogue10collective6detail29Sm90TmaWarpSpecializedAdapterINS1G_15DefaultEpilogueISJ_SK_SK_NS1F_6thread17LinearCombinationISJ_Li1EffLNS1K_9ScaleType4KindE0ELNS_15FloatRoundStyleE2ESJ_EENS1_15EpilogueDefaultEEEEEvvEEEEvNT_6ParamsE)
        .other          _ZN7cutlass13device_kernelINS_4gemm6kernel13GemmUniversalIN4cute5tupleIJiiiiEEENS1_10collective13CollectiveMmaINS1_34MainloopSm90TmaGmmaWarpSpecializedILi3ENS5_IJNS4_1CILi2EEESB_NSA_ILi1EEEEEENS1_35KernelTmaWarpSpecializedCooperativeEEENS5_IJNSA_ILi128EEENSA_ILi64EEESH_EEENS_6half_tENS5_IJlSC_lEEESJ_SK_NS4_8TiledMMAINS4_8MMA_AtomIJNS4_4SM904GMMA25MMA_64x64x16_F32F16F16_SSILNSO_5MajorE0ELSQ_0ELNSO_7ScaleInE1ELSR_1EEEEEENS4_6LayoutINS5_IJSB_SC_SC_EEENS5_IJSC_NSA_ILi0EEESW_EEEEENS5_IJNS4_10UnderscoreESZ_SZ_EEEEENS4_23SM90_TMA_LOAD_MULTICASTENS4_14ComposedLayoutINS4_7SwizzleILi3ELi4ELi3EEENS4_18smem_ptr_flag_bitsILi16EEENSU_INS5_IJNSA_ILi8EEESH_EEENS5_IJSH_SC_EEEEEEEvNS4_8identityES12_S1C_vS1D_EENS_8epilogue10collective6detail29Sm90TmaWarpSpecializedAdapterINS1G_15DefaultEpilogueISJ_SK_SK_NS1F_6thread17LinearCombinationISJ_Li1EffLNS1K_9ScaleType4KindE0ELNS_15FloatRoundStyleE2ESJ_EENS1_15EpilogueDefaultEEEEEvvEEEEvNT_6ParamsE,@"STO_CUDA_ENTRY STV_DEFAULT"
_ZN7cutlass13device_kernelINS_4gemm6kernel13GemmUniversalIN4cute5tupleIJiiiiEEENS1_10collective13CollectiveMmaINS1_34MainloopSm90TmaGmmaWarpSpecializedILi3ENS5_IJNS4_1CILi2EEESB_NSA_ILi1EEEEEENS1_35KernelTmaWarpSpecializedCooperativeEEENS5_IJNSA_ILi128EEENSA_ILi64EEESH_EEENS_6half_tENS5_IJlSC_lEEESJ_SK_NS4_8TiledMMAINS4_8MMA_AtomIJNS4_4SM904GMMA25MMA_64x64x16_F32F16F16_SSILNSO_5MajorE0ELSQ_0ELNSO_7ScaleInE1ELSR_1EEEEEENS4_6LayoutINS5_IJSB_SC_SC_EEENS5_IJSC_NSA_ILi0EEESW_EEEEENS5_IJNS4_10UnderscoreESZ_SZ_EEEEENS4_23SM90_TMA_LOAD_MULTICASTENS4_14ComposedLayoutINS4_7SwizzleILi3ELi4ELi3EEENS4_18smem_ptr_flag_bitsILi16EEENSU_INS5_IJNSA_ILi8EEESH_EEENS5_IJSH_SC_EEEEEEEvNS4_8identityES12_S1C_vS1D_EENS_8epilogue10collective6detail29Sm90TmaWarpSpecializedAdapterINS1G_15DefaultEpilogueISJ_SK_SK_NS1F_6thread17LinearCombinationISJ_Li1EffLNS1K_9ScaleType4KindE0ELNS_15FloatRoundStyleE2ESJ_EENS1_15EpilogueDefaultEEEEEvvEEEEvNT_6ParamsE:
[----:B------:R-:W0:Y:S01]  /*0000*/  LDC R1, c[0x0][0x28] ;  /* 0x00000a00ff017b82 */ /* 0x000e220000000800 */
[----:B------:R-:W1:Y:S01]  /*0010*/  S2R R18, SR_TID.X ;  /* 0x0000000000127919 */ /* 0x000e620000002100 */
[----:B------:R-:W-:Y:S01]  /*0020*/  ELECT P0, URZ, PT ;  /* 0x00000000003f782f */ /* 0x000fe20003800000 */
[----:B------:R-:W-:Y:S01]  /*0030*/  BSSY B0, `(.L_x_0) ;  /* 0x000000f000007945 */ /* 0x000fe20003800000 */
[--C-:B-1----:R-:W-:Y:S02]  /*0040*/  SHF.R.U32.HI R0, RZ, 0x5, R18.reuse ;  /* 0x00000005ff007819 */ /* 0x102fe40000011612 */
[----:B------:R-:W-:-:S03]  /*0050*/  SHF.R.U32.HI R3, RZ, 0x7, R18 ;  /* 0x00000007ff037819 */ /* 0x000fc60000011612 */
[----:B------:R-:W1:Y:S04]  /*0060*/  SHFL.IDX PT, R2, R0, RZ, 0x1f ;  /* 0x00001fff00027589 */ /* 0x000e6800000e0000 */
[----:B------:R2:W3:Y:S01]  /*0070*/  SHFL.IDX PT, R5, R3, RZ, 0x1f ;  /* 0x00001fff03057589 */ /* 0x0004e200000e0000 */
[----:B-1----:R-:W-:-:S13]  /*0080*/  ISETP.NE.OR P0, PT, R2, RZ, !P0 ;  /* 0x000000ff0200720c */ /* 0x002fda0004705670 */
[----:B0-23--:R-:W-:Y:S05]  /*0090*/  @P0 BRA `(.L_x_1) ;  /* 0x0000000000200947 */ /* 0x00dfea0003800000 */
[----:B------:R-:W-:Y:S02]  /*00a0*/  ULDC.64 UR4, c[0x0][0x198] ;  /* 0x0000660000047ab9 */ /* 0x000fe40000000a00 */
[----:B------:R-:W-:Y:S02]  /*00b0*/  UIADD3 UR6, UP0, UR4, 0xf0, URZ ;  /* 0x000000f004067890 */ /* 0x000fe4000ff1e03f */
[----:B------:R-:W-:Y:S02]  /*00c0*/  UIADD3 UR4, UP1, UR4, 0x1f0, URZ ;  /* 0x000001f004047890 */ /* 0x000fe4000ff3e03f */
[----:B------:R-:W-:Y:S02]  /*00d0*/  UIADD3.X UR7, URZ, UR5, URZ, UP0, !UPT ;  /* 0x000000053f077290 */ /* 0x000fe400087fe43f */
[----:B------:R-:W-:-:S07]  /*00e0*/  UIADD3.X UR5, URZ, UR5, URZ, UP1, !UPT ;  /* 0x000000053f057290 */ /* 0x000fce0008ffe43f */
[----:B------:R0:W-:Y:S02]  /*00f0*/  UTMACCTL.PF [UR6] ;  /* 0x00000000060079b9 */ /* 0x0001e40008040000 */
[----:B------:R0:W-:Y:S02]  /*0100*/  UTMACCTL.PF [UR4] ;  /* 0x00000000040079b9 */ /* 0x0001e40008040000 */
[----:B0-----:R-:W-:Y:S01]  /*0110*/  NOP ;  /* 0x0000000000007918 */ /* 0x001fe20000000000 */
.L_x_1:
[----:B------:R-:W-:Y:S05]  /*0120*/  BSYNC B0 ;  /* 0x0000000000007941 */ /* 0x000fea0003800000 */
.L_x_0:
[----:B------:R-:W0:Y:S02]  /*0130*/  SHFL.IDX PT, R3, R0, RZ, 0x1f ;  /* 0x00001fff00037589 */ /* 0x000e2400000e0000 */
[----:B0-----:R-:W-:-:S13]  /*0140*/  ISETP.NE.AND P0, PT, R3, RZ, PT ;  /* 0x000000ff0300720c */ /* 0x001fda0003f05270 */
[----:B------:R-:W-:Y:S05]  /*0150*/  @P0 BRA `(.L_x_2) ;  /* 0x0000000000500947 */ /* 0x000fea0003800000 */
[----:B------:R-:W0:Y:S01]  /*0160*/  S2UR UR8, SR_CgaCtaId ;  /* 0x00000000000879c3 */ /* 0x000e220000008800 */
[----:B------:R-:W-:Y:S01]  /*0170*/  UMOV UR4, 0x400 ;  /* 0x0000040000047882 */ /* 0x000fe20000000000 */
[----:B------:R-:W-:Y:S01]  /*0180*/  UMOV UR5, 0x1 ;  /* 0x0000000100057882 */ /* 0x000fe20000000000 */
[----:B------:R-:W-:Y:S01]  /*0190*/  UMOV UR6, 0x6 ;  /* 0x0000000600067882 */ /* 0x000fe20000000000 */
[----:B------:R-:W-:Y:S01]  /*01a0*/  ELECT P0, URZ, PT ;  /* 0x00000000003f782f */ /* 0x000fe20003800000 */
[----:B------:R-:W-:-:S04]  /*01b0*/  UIADD3 UR6, -UR6, 0x100000, URZ ;  /* 0x0010000006067890 */ /* 0x000fc8000fffe13f */
[----:B------:R-:W-:Y:S02]  /*01c0*/  USHF.L.U32 UR7, UR6, 0xb, URZ ;  /* 0x0000000b06077899 */ /* 0x000fe4000800063f */
[----:B------:R-:W-:Y:S02]  /*01d0*/  USHF.L.U32 UR6, UR6, 0x1, URZ ;  /* 0x0000000106067899 */ /* 0x000fe4000800063f */
[----:B0-----:R-:W-:Y:S02]  /*01e0*/  ULEA UR8, UR8, UR4, 0x18 ;  /* 0x0000000408087291 */ /* 0x001fe4000f8ec03f */
[----:B------:R-:W-:-:S04]  /*01f0*/  UIADD3 UR4, -UR5, 0x100000, URZ ;  /* 0x0010000005047890 */ /* 0x000fc8000fffe13f */
[----:B------:R-:W-:Y:S02]  /*0200*/  USHF.L.U32 UR5, UR4, 0xb, URZ ;  /* 0x0000000b04057899 */ /* 0x000fe4000800063f */
[----:B------:R-:W-:Y:S01]  /*0210*/  USHF.L.U32 UR4, UR4, 0x1, URZ ;  /* 0x0000000104047899 */ /* 0x000fe2000800063f */
[----:B------:R-:W0:Y:S11]  /*0220*/  FENCE.VIEW.ASYNC.S ;  /* 0x00000000000073c6 */ /* 0x000e360000000000 */
[----:B0-----:R0:W1:Y:S01]  /*0230*/  SYNCS.EXCH.64 URZ, [UR8], UR4 ;  /* 0x00000004083f75b2 */ /* 0x0010620008000100 */
[----:B------:R0:W2:Y:S01]  /*0240*/  SYNCS.EXCH.64 URZ, [UR8+0x18], UR6 ;  /* 0x00001806083f75b2 */ /* 0x0000a20008000100 */
[----:B------:R0:W3:Y:S01]  /*0250*/  SYNCS.EXCH.64 URZ, [UR8+0x8], UR4 ;  /* 0x00000804083f75b2 */ /* 0x0000e20008000100 */
[----:B------:R0:W4:Y:S01]  /*0260*/  SYNCS.EXCH.64 URZ, [UR8+0x20], UR6 ;  /* 0x00002006083f75b2 */ /* 0x0001220008000100 */
[----:B------:R0:W0:Y:S01]  /*0270*/  SYNCS.EXCH.64 URZ, [UR8+0x10], UR4 ;  /* 0x00001004083f75b2 */ /* 0x0000220008000100 */
[----:B------:R0:W0:Y:S01]  /*0280*/  SYNCS.EXCH.64 URZ, [UR8+0x28], UR6 ;  /* 0x00002806083f75b2 */ /* 0x0000220008000100 */
[----:B------:R-:W-:Y:S01]  /*0290*/  NOP ;  /* 0x0000000000007918 */ /* 0x000fe20000000000 */
.L_x_2:
[----:B------:R-:W-:Y:S01]  /*02a0*/  SHF.R.S32.HI R7, RZ, 0x1f, R18 ;  /* 0x0000001fff077819 */ /* 0x000fe20000011412 */
[----:B------:R-:W5:Y:S01]  /*02b0*/  SHFL.IDX PT, R0, R0, RZ, 0x1f ;  /* 0x00001fff00007589 */ /* 0x000f6200000e0000 */
[----:B0-----:R-:W0:Y:S01]  /*02c0*/  S2UR UR8, SR_CTAID.X ;  /* 0x00000000000879c3 */ /* 0x001e220000002500 */
[----:B------:R-:W-:Y:S02]  /*02d0*/  ELECT P0, URZ, PT ;  /* 0x00000000003f782f */ /* 0x000fe40003800000 */
[----:B------:R-:W-:Y:S01]  /*02e0*/  LEA.HI R7, R7, R18, RZ, 0x7 ;  /* 0x0000001207077211 */ /* 0x000fe200078f38ff */
[----:B------:R-:W1:Y:S01]  /*02f0*/  S2R R4, SR_CTAID.Y ;  /* 0x0000000000047919 */ /* 0x000e620000002600 */
[----:B------:R-:W-:Y:S01]  /*0300*/  SHF.R.S32.HI R8, RZ, 0x1f, R3 ;  /* 0x0000001fff087819 */ /* 0x000fe20000011403 */
[----:B------:R-:W-:Y:S01]  /*0310*/  ULDC UR4, c[0x0][0x150] ;  /* 0x0000540000047ab9 */ /* 0x000fe20000000800 */
[----:B------:R-:W-:Y:S01]  /*0320*/  LOP3.LUT R7, R7, 0xffffff80, RZ, 0xc0, !PT ;  /* 0xffffff8007077812 */ /* 0x000fe200078ec0ff */
[----:B------:R-:W-:Y:S01]  /*0330*/  NOP ;  /* 0x0000000000007918 */ /* 0x000fe20000000000 */
[----:B------:R-:W-:Y:S01]  /*0340*/  LEA.HI R8, R8, R3, RZ, 0x2 ;  /* 0x0000000308087211 */ /* 0x000fe200078f10ff */
[----:B------:R-:W2:Y:S01]  /*0350*/  LDC R10, c[0x0][0x144] ;  /* 0x00005100ff0a7b82 */ /* 0x000ea20000000800 */
[----:B------:R-:W-:Y:S01]  /*0360*/  NOP ;  /* 0x0000000000007918 */ /* 0x000fe20000000000 */
[----:B------:R-:W-:Y:S01]  /*0370*/  IMAD.IADD R6, R18, 0x1, -R7 ;  /* 0x0000000112067824 */ /* 0x000fe200078e0a07 */
[----:B------:R-:W-:Y:S01]  /*0380*/  LOP3.LUT R8, R8, 0x3ffffffc, RZ, 0xc0, !PT ;  /* 0x3ffffffc08087812 */ /* 0x000fe200078ec0ff */
[----:B------:R-:W-:Y:S01]  /*0390*/  IMAD.MOV.U32 R23, RZ, RZ, 0x1 ;  /* 0x00000001ff177424 */ /* 0x000fe200078e00ff */
[----:B------:R-:W-:-:S02]  /*03a0*/  ISETP.NE.AND P3, PT, R5, RZ, PT ;  /* 0x000000ff0500720c */ /* 0x000fc40003f65270 */
[----:B------:R-:W-:Y:S01]  /*03b0*/  SHF.R.S32.HI R7, RZ, 0x1f, R6 ;  /* 0x0000001fff077819 */ /* 0x000fe20000011406 */
[----:B------:R-:W-:Y:S01]  /*03c0*/  IMAD.IADD R8, R3, 0x1, -R8 ;  /* 0x0000000103087824 */ /* 0x000fe200078e0a08 */
[----:B------:R-:W3:Y:S02]  /*03d0*/  LDC R13, c[0x0][0x140] ;  /* 0x00005000ff0d7b82 */ /* 0x000ee40000000800 */
[----:B------:R-:W-:Y:S02]  /*03e0*/  LEA.HI R7, R7, R6, RZ, 0x3 ;  /* 0x0000000607077211 */ /* 0x000fe400078f18ff */
[----:B-----5:R-:W-:Y:S02]  /*03f0*/  ISETP.NE.OR P0, PT, R0, RZ, !P0 ;  /* 0x000000ff0000720c */ /* 0x020fe40004705670 */
[--C-:B------:R-:W-:Y:S02]  /*0400*/  SHF.R.S32.HI R0, RZ, 0x3, R7.reuse ;  /* 0x00000003ff007819 */ /* 0x100fe40000011407 */
[----:B------:R-:W-:-:S02]  /*0410*/  SHF.R.S32.HI R7, RZ, 0x1f, R7 ;  /* 0x0000001fff077819 */ /* 0x000fc40000011407 */
[----:B0-----:R-:W-:Y:S02]  /*0420*/  I2FP.F32.U32 R9, UR8 ;  /* 0x0000000800097c45 */ /* 0x001fe40008201000 */
[----:B------:R-:W-:-:S03]  /*0430*/  LEA.HI R7, R7, R0, RZ, 0x2 ;  /* 0x0000000007077211 */ /* 0x000fc600078f10ff */
[----:B------:R-:W-:Y:S01]  /*0440*/  FMUL R9, R9, UR4 ;  /* 0x0000000409097c20 */ /* 0x000fe20008400000 */
[----:B------:R-:W-:Y:S01]  /*0450*/  LOP3.LUT R7, R7, 0xfffffffc, RZ, 0xc0, !PT ;  /* 0xfffffffc07077812 */ /* 0x000fe200078ec0ff */
[----:B------:R-:W-:Y:S01]  /*0460*/  VOTEU.ALL UP0, P0 ;  /* 0x00000000003f7886 */ /* 0x000fe20000000000 */
[----:B-1----:R-:W-:Y:S01]  /*0470*/  I2FP.F32.U32 R3, R4 ;  /* 0x0000000400037245 */ /* 0x002fe20000201000 */
[----:B------:R-:W-:Y:S01]  /*0480*/  ULDC UR4, c[0x0][0x154] ;  /* 0x0000550000047ab9 */ /* 0x000fe20000000800 */
[----:B------:R-:W-:Y:S01]  /*0490*/  VOTEU.ALL UP1, P0 ;  /* 0x00000000003f7886 */ /* 0x000fe20000020000 */
[----:B------:R-:W0:Y:S01]  /*04a0*/  F2I.U32.TRUNC.NTZ R9, R9 ;  /* 0x0000000900097305 */ /* 0x000e22000020f000 */
[----:B------:R-:W-:Y:S01]  /*04b0*/  IMAD.IADD R7, R0, 0x1, -R7 ;  /* 0x0000000100077824 */ /* 0x000fe200078e0a07 */
[----:B------:R-:W1:Y:S01]  /*04c0*/  @!UP0 S2UR UR7, SR_CgaCtaId ;  /* 0x00000000000789c3 */ /* 0x000e620000008800 */
[----:B------:R-:W-:Y:S01]  /*04d0*/  FMUL R12, R3, UR4 ;  /* 0x00000004030c7c20 */ /* 0x000fe20008400000 */
[----:B------:R-:W-:Y:S01]  /*04e0*/  UMOV UR4, 0x20 ;  /* 0x0000002000047882 */ /* 0x000fe20000000000 */
[----:B------:R-:W-:Y:S01]  /*04f0*/  IMAD R8, R8, 0x4, R7 ;  /* 0x0000000408087824 */ /* 0x000fe200078e0207 */
[----:B------:R-:W-:Y:S01]  /*0500*/  @!UP0 UMOV UR6, 0x400 ;  /* 0x0000040000068882 */ /* 0x000fe20000000000 */
[----:B------:R-:W-:-:S04]  /*0510*/  @!UP0 UIADD3 UR4, -UR4, 0x100000, URZ ;  /* 0x0010000004048890 */ /* 0x000fc8000fffe13f */
[----:B------:R-:W-:Y:S02]  /*0520*/  @!UP0 USHF.L.U32 UR5, UR4, 0xb, URZ ;  /* 0x0000000b04058899 */ /* 0x000fe4000800063f */
[----:B------:R-:W-:Y:S01]  /*0530*/  @!UP0 USHF.L.U32 UR4, UR4, 0x1, URZ ;  /* 0x0000000104048899 */ /* 0x000fe2000800063f */
[----:B---3--:R-:W-:Y:S01]  /*0540*/  ISETP.EQ.U32.AND P2, PT, R13, 0x1, PT ;  /* 0x000000010d00780c */ /* 0x008fe20003f42070 */
[----:B------:R-:W3:Y:S01]  /*0550*/  F2I.U32.TRUNC.NTZ R12, R12 ;  /* 0x0000000c000c7305 */ /* 0x000ee2000020f000 */
[----:B------:R-:W-:Y:S01]  /*0560*/  LEA.HI R0, R8, R8, RZ, 0x1 ;  /* 0x0000000808007211 */ /* 0x000fe200078f08ff */
[----:B------:R-:W5:Y:S03]  /*0570*/  LDC R7, c[0x0][0x148] ;  /* 0x00005200ff077b82 */ /* 0x000f660000000800 */
[----:B------:R-:W-:Y:S01]  /*0580*/  LOP3.LUT R11, R0, 0xfffffffe, RZ, 0xc0, !PT ;  /* 0xfffffffe000b7812 */ /* 0x000fe200078ec0ff */
[----:B0-----:R-:W-:Y:S01]  /*0590*/  IMAD.MOV R15, RZ, RZ, -R9 ;  /* 0x000000ffff0f7224 */ /* 0x001fe200078e0a09 */
[----:B------:R-:W-:-:S03]  /*05a0*/  SHF.R.S32.HI R9, RZ, 0x1f, R2 ;  /* 0x0000001fff097819 */ /* 0x000fc60000011402 */
[----:B--2---:R-:W-:Y:S01]  /*05b0*/  IMAD R3, R10, R15, UR8 ;  /* 0x000000080a037e24 */ /* 0x004fe2000f8e020f */
[----:B------:R-:W-:Y:S01]  /*05c0*/  LEA.HI R9, R9, R2, RZ, 0x2 ;  /* 0x0000000209097211 */ /* 0x000fe200078f10ff */
[C---:B------:R-:W-:Y:S02]  /*05d0*/  IMAD.IADD R0, R8.reuse, 0x1, -R11 ;  /* 0x0000000108007824 */ /* 0x040fe400078e0a0b */
[----:B------:R-:W-:Y:S01]  /*05e0*/  IMAD.SHL.U32 R11, R8, 0x4, RZ ;  /* 0x00000004080b7824 */ /* 0x000fe200078e00ff */
[----:B------:R-:W-:Y:S01]  /*05f0*/  LOP3.LUT R9, R9, 0xfffffffc, RZ, 0xc0, !PT ;  /* 0xfffffffc09097812 */ /* 0x000fe200078ec0ff */
[----:B---3--:R-:W-:Y:S01]  /*0600*/  IMAD.MOV R21, RZ, RZ, -R12 ;  /* 0x000000ffff157224 */ /* 0x008fe200078e0a0c */
[----:B------:R-:W-:Y:S01]  /*0610*/  ISETP.NE.AND P4, PT, R0, R3, PT ;  /* 0x000000030000720c */ /* 0x000fe20003f85270 */
[----:B-1----:R-:W-:Y:S01]  /*0620*/  @!UP0 ULEA UR6, UR7, UR6, 0x18 ;  /* 0x0000000607068291 */ /* 0x002fe2000f8ec03f */
[----:B------:R-:W-:Y:S01]  /*0630*/  LOP3.LUT R22, R8, 0xc, R11, 0x78, !PT ;  /* 0x0000000c08167812 */ /* 0x000fe200078e780b */
[----:B------:R-:W-:Y:S01]  /*0640*/  IMAD.IADD R0, R2, 0x1, -R9 ;  /* 0x0000000102007824 */ /* 0x000fe200078e0a09 */
[----:B------:R-:W-:Y:S01]  /*0650*/  VOTEU.ALL UP0, P0 ;  /* 0x00000000003f7886 */ /* 0x000fe20000000000 */
[----:B------:R-:W-:Y:S01]  /*0660*/  LOP3.LUT P0, RZ, R6, 0x7, RZ, 0xc0, !PT ;  /* 0x0000000706ff7812 */ /* 0x000fe2000780c0ff */
[----:B------:R-:W-:-:S02]  /*0670*/  VIADD R6, R5, 0xffffffff ;  /* 0xffffffff05067836 */ /* 0x000fc40000000000 */
[----:B------:R-:W-:Y:S01]  /*0680*/  ISETP.NE.AND P1, PT, R0, 0x3, PT ;  /* 0x000000030000780c */ /* 0x000fe20003f25270 */
[----:B-----5:R-:W-:Y:S01]  /*0690*/  IMAD R9, R7, R21, R4 ;  /* 0x0000001507097224 */ /* 0x020fe200078e0204 */
[----:B------:R-:W-:Y:S02]  /*06a0*/  ISETP.LT.U32.AND P0, PT, R22, 0x4, !P0 ;  /* 0x000000041600780c */ /* 0x000fe40004701070 */
[----:B------:R-:W-:Y:S01]  /*06b0*/  ISETP.EQ.OR P1, PT, R0, RZ, !P1 ;  /* 0x000000ff0000720c */ /* 0x000fe20004f22670 */
[----:B------:R-:W0:Y:S02]  /*06c0*/  FENCE.VIEW.ASYNC.S ;  /* 0x00000000000073c6 */ /* 0x000e240000000000 */
[----:B0-----:R0:W1:Y:S01]  /*06d0*/  @!UP0 SYNCS.EXCH.64 URZ, [UR6+0x40], UR4 ;  /* 0x00004004063f85b2 */ /* 0x0010620008000100 */
[----:B------:R-:W-:Y:S02]  /*06e0*/  @P4 LEA.HI R2, R22, R22, RZ, 0x1 ;  /* 0x0000001616024211 */ /* 0x000fe400078f08ff */
[----:B------:R-:W-:-:S02]  /*06f0*/  ISETP.EQ.AND P1, PT, R5, RZ, P1 ;  /* 0x000000ff0500720c */ /* 0x000fc40000f22270 */
[----:B------:R-:W-:Y:S02]  /*0700*/  @P4 SHF.R.S32.HI R2, RZ, 0x1, R2 ;  /* 0x00000001ff024819 */ /* 0x000fe40000011402 */
[----:B------:R-:W-:Y:S02]  /*0710*/  ISETP.GE.U32.AND P6, PT, R6, 0x2, PT ;  /* 0x000000020600780c */ /* 0x000fe40003fc6070 */
[----:B------:R-:W-:Y:S02]  /*0720*/  @P4 ISETP.NE.AND P5, PT, R2, R9, PT ;  /* 0x000000090200420c */ /* 0x000fe40003fa5270 */
[----:B------:R-:W-:Y:S02]  /*0730*/  SEL R2, RZ, 0x1, !P0 ;  /* 0x00000001ff027807 */ /* 0x000fe40004000000 */
[----:B------:R-:W-:Y:S02]  /*0740*/  @P4 SEL R23, RZ, 0x1, P5 ;  /* 0x00000001ff174807 */ /* 0x000fe40002800000 */
[----:B------:R-:W-:Y:S01]  /*0750*/  SEL R19, RZ, 0x1, !P1 ;  /* 0x00000001ff137807 */ /* 0x000fe20004800000 */
[----:B------:R0:W2:Y:S01]  /*0760*/  @!UP1 SYNCS.EXCH.64 URZ, [UR6+0x48], UR4 ;  /* 0x00004804063f95b2 */ /* 0x0000a20008000100 */
[----:B------:R-:W-:Y:S01]  /*0770*/  LOP3.LUT R23, R23, R2, RZ, 0xc0, !PT ;  /* 0x0000000217177212 */ /* 0x000fe200078ec0ff */
[----:B------:R-:W-:Y:S01]  /*0780*/  NOP ;  /* 0x0000000000007918 */ /* 0x000fe20000000000 */
[----:B------:R-:W-:Y:S01]  /*0790*/  SEL R19, R19, 0x2, P6 ;  /* 0x0000000213137807 */ /* 0x000fe20003000000 */
[----:B------:R-:W-:Y:S06]  /*07a0*/  @!P2 BRA `(.L_x_3) ;  /* 0x000000000008a947 */ /* 0x000fec0003800000 */
[----:B-12-4-:R-:W-:Y:S01]  /*07b0*/  UCGABAR_ARV ;  /* 0x00000000000079c7 */ /* 0x016fe20008000000 */
[----:B------:R-:W-:Y:S05]  /*07c0*/  BRA `(.L_x_4) ;  /* 0x0000000000047947 */ /* 0x000fea0003800000 */
.L_x_3:
[----:B-12-4-:R-:W-:Y:S01]  /*07d0*/  NOP ;  /* 0x0000000000007918 */ /* 0x016fe20000000000 */
.L_x_4:
[----:B------:R-:W1:Y:S01]  /*07e0*/  LDC R2, c[0x0][0x65c] ;  /* 0x00019700ff027b82 */ /* 0x000e620000000800 */
[----:B------:R-:W-:Y:S02]  /*07f0*/  IMAD.U32 R8, RZ, RZ, UR8 ;  /* 0x00000008ff087e24 */ /* 0x000fe4000f8e00ff */
[----:B------:R-:W-:Y:S01]  /*0800*/  IMAD.MOV.U32 R9, RZ, RZ, RZ ;  /* 0x000000ffff097224 */ /* 0x000fe200078e00ff */
[----:B-1----:R-:W-:-:S04]  /*0810*/  ISETP.NE.AND P1, PT, R2, 0x1, PT ;  /* 0x000000010200780c */ /* 0x002fc80003f25270 */
[----:B------:R-:W-:-:S09]  /*0820*/  P2R R5, PR, RZ, 0x2 ;  /* 0x00000002ff057803 */ /* 0x000fd20000000000 */
[----:B------:R-:W1:Y:S01]  /*0830*/  @P1 LDC R17, c[0x0][0x10] ;  /* 0x00000400ff111b82 */ /* 0x000e620000000800 */
[----:B------:R-:W-:Y:S02]  /*0840*/  @P1 IMAD.MOV.U32 R5, RZ, RZ, RZ ;  /* 0x000000ffff051224 */ /* 0x000fe400078e00ff */
[----:B------:R-:W-:-:S05]  /*0850*/  @P1 IMAD.MOV.U32 R13, RZ, RZ, RZ ;  /* 0x000000ffff0d1224 */ /* 0x000fca00078e00ff */
[----:B------:R-:W2:Y:S01]  /*0860*/  @!P1 LDC R11, c[0x0][0xc] ;  /* 0x00000300ff0b9b82 */ /* 0x000ea20000000800 */
[----:B-1----:R-:W-:-:S04]  /*0870*/  @P1 IMAD.WIDE.U32 R16, R17, UR8, R4 ;  /* 0x0000000811101c25 */ /* 0x002fc8000f8e0004 */
[----:B------:R-:W-:Y:S02]  /*0880*/  @P1 IMAD.IADD R17, R17, 0x1, R13 ;  /* 0x0000000111111824 */ /* 0x000fe400078e020d */
[----:B--2---:R-:W-:-:S04]  /*0890*/  @!P1 IMAD.WIDE.U32 R8, R4, R11, R8 ;  /* 0x0000000b04089225 */ /* 0x004fc800078e0008 */
[----:B------:R-:W-:Y:S02]  /*08a0*/  @!P1 IMAD.MOV.U32 R16, RZ, RZ, R8 ;  /* 0x000000ffff109224 */ /* 0x000fe400078e0008 */
[----:B------:R-:W-:Y:S01]  /*08b0*/  @!P1 IMAD.MOV.U32 R17, RZ, RZ, R9 ;  /* 0x000000ffff119224 */ /* 0x000fe200078e0009 */
[----:B------:R-:W-:Y:S06]  /*08c0*/  @!P2 BRA `(.L_x_5) ;  /* 0x00000000000ca947 */ /* 0x000fec0003800000 */
[----:B------:R-:W-:Y:S01]  /*08d0*/  UCGABAR_WAIT ;  /* 0x0000000000007dc7 */ /* 0x000fe20008000000 */
[----:B------:R-:W-:Y:S01]  /*08e0*/  CCTL.IVALL ;  /* 0x00000000ff00798f */ /* 0x000fe20002000000 */
[----:B------:R-:W-:Y:S05]  /*08f0*/  BRA `(.L_x_6) ;  /* 0x0000000000047947 */ /* 0x000fea0003800000 */
.L_x_5:
[----:B------:R-:W-:Y:S06]  /*0900*/  BAR.SYNC.DEFER_BLOCKING 0x0 ;  /* 0x0000000000007b1d */ /* 0x000fec0000010000 */
.L_x_6:
[----:B------:R-:W-:Y:S05]  /*0910*/  @!P3 BRA `(.L_x_7) ;  /* 0x00000040001cb947 */ /* 0x000fea0003800000 */
[----:B------:R-:W-:-:S13]  /*0920*/  ISETP.GT.U32.AND P0, PT, R6, 0x1, PT ;  /* 0x000000010600780c */ /* 0x000fda0003f04070 */
[----:B0-----:R-:W-:Y:S05]  /*0930*/  @P0 EXIT ;  /* 0x000000000000094d */ /* 0x001fea0003800000 */
[----:B------:R-:W-:Y:S01]  /*0940*/  ULDC.64 UR4, c[0x0][0x650] ;  /* 0x0001940000047ab9 */ /* 0x000fe20000000a00 */
[----:B------:R-:W-:Y:S01]  /*0950*/  PRMT R0, RZ, 0x7610, R0 ;  /* 0x00007610ff007816 */ /* 0x000fe20000000000 */
[----:B------:R-:W-:Y:S01]  /*0960*/  IMAD.MOV.U32 R60, RZ, RZ, -0x1 ;  /* 0xffffffffff3c7424 */ /* 0x000fe200078e00ff */
[----:B------:R-:W-:Y:S01]  /*0970*/  ISETP.GE.U32.AND P0, PT, R16, UR4, PT ;  /* 0x0000000410007c0c */ /* 0x000fe2000bf06070 */
[----:B------:R-:W-:Y:S02]  /*0980*/  IMAD.MOV.U32 R61, RZ, RZ, -0x1 ;  /* 0xffffffffff3d7424 */ /* 0x000fe400078e00ff */
[----:B------:R-:W-:Y:S01]  /*0990*/  IMAD.MOV.U32 R59, RZ, RZ, -0x1 ;  /* 0xffffffffff3b7424 */ /* 0x000fe200078e00ff */
[----:B------:R-:W-:-:S13]  /*09a0*/  ISETP.GE.U32.AND.EX P0, PT, R17, UR5, PT, P0 ;  /* 0x0000000511007c0c */ /* 0x000fda000bf06100 */
[----:B------:R-:W-:Y:S05]  /*09b0*/  @P0 BRA `(.L_x_8) ;  /* 0x0000000400280947 */ /* 0x000fea0003800000 */
[----:B------:R-:W0:Y:S01]  /*09c0*/  LDC.64 R24, c[0x0][0x628] ;  /* 0x00018a00ff187b82 */ /* 0x000e220000000a00 */
[----:B------:R-:W-:Y:S02]  /*09d0*/  IMAD.MOV.U32 R8, RZ, RZ, R16 ;  /* 0x000000ffff087224 */ /* 0x000fe400078e0010 */
[----:B------:R-:W-:-:S05]  /*09e0*/  IMAD.MOV.U32 R9, RZ, RZ, R17 ;  /* 0x000000ffff097224 */ /* 0x000fca00078e0011 */
[----:B------:R-:W1:Y:S08]  /*09f0*/  LDC R0, c[0x0][0x630] ;  /* 0x00018c00ff007b82 */ /* 0x000e700000000800 */
[----:B------:R-:W2:Y:S01]  /*0a00*/  LDC.64 R26, c[0x0][0x620] ;  /* 0x00018800ff1a7b82 */ /* 0x000ea20000000a00 */
[----:B0-----:R-:W-:-:S04]  /*0a10*/  ISETP.NE.U32.AND P0, PT, R24, RZ, PT ;  /* 0x000000ff1800720c */ /* 0x001fc80003f05070 */
[----:B------:R-:W-:-:S13]  /*0a20*/  ISETP.NE.AND.EX P0, PT, R25, RZ, PT, P0 ;  /* 0x000000ff1900720c */ /* 0x000fda0003f05300 */
[----:B-12---:R-:W-:Y:S05]  /*0a30*/  @!P0 BRA `(.L_x_9) ;  /* 0x0000000000288947 */ /* 0x006fea0003800000 */
[----:B------:R-:W0:Y:S02]  /*0a40*/  LDC R13, c[0x0][0x634] ;  /* 0x00018d00ff0d7b82 */ /* 0x000e240000000800 */
[----:B0-----:R-:W-:-:S05]  /*0a50*/  IADD3 R13, P0, R16, R13, RZ ;  /* 0x0000000d100d7210 */ /* 0x001fca0007f1e0ff */
[----:B------:R-:W-:-:S04]  /*0a60*/  IMAD.X R15, RZ, RZ, R17, P0 ;  /* 0x000000ffff0f7224 */ /* 0x000fc800000e0611 */
[----:B------:R-:W-:-:S04]  /*0a70*/  IMAD.WIDE.U32 R8, R15, R24, RZ ;  /* 0x000000180f087225 */ /* 0x000fc800078e00ff */
[----:B------:R-:W-:-:S04]  /*0a80*/  IMAD.WIDE.U32 R10, P0, R13, R25, R8 ;  /* 0x000000190d0a7225 */ /* 0x000fc80007800008 */
[----:B------:R-:W-:-:S04]  /*0a90*/  IMAD.WIDE.U32 R8, R13, R24, RZ ;  /* 0x000000180d087225 */ /* 0x000fc800078e00ff */
[----:B------:R-:W-:Y:S01]  /*0aa0*/  IMAD.X R13, RZ, RZ, RZ, P0 ;  /* 0x000000ffff0d7224 */ /* 0x000fe200000e06ff */
[----:B------:R-:W-:Y:S01]  /*0ab0*/  IADD3 RZ, P0, R9, R10, RZ ;  /* 0x0000000a09ff7210 */ /* 0x000fe20007f1e0ff */
[----:B------:R-:W-:-:S04]  /*0ac0*/  IMAD.MOV.U32 R12, RZ, RZ, R11 ;  /* 0x000000ffff0c7224 */ /* 0x000fc800078e000b */
[----:B------:R-:W-:-:S08]  /*0ad0*/  IMAD.WIDE.U32.X R8, R15, R25, R12, P0 ;  /* 0x000000190f087225 */ /* 0x000fd000000e040c */
.L_x_9:
[----:B------:R-:W0:Y:S01]  /*0ae0*/  LDC.64 R24, c[0x0][0x640] ;  /* 0x00019000ff187b82 */ /* 0x000e220000000a00 */
[-CC-:B------:R-:W-:Y:S01]  /*0af0*/  SHF.R.U64 R59, R8, R0.reuse, R9.reuse ;  /* 0x00000000083b7219 */ /* 0x180fe20000001209 */
[----:B------:R-:W-:Y:S01]  /*0b00*/  IMAD R30, R7, R21, R4 ;  /* 0x00000015071e7224 */ /* 0x000fe200078e0204 */
[----:B------:R-:W-:Y:S01]  /*0b10*/  SHF.R.U32.HI R0, RZ, R0, R9 ;  /* 0x00000000ff007219 */ /* 0x000fe20000011609 */
[----:B------:R-:W-:Y:S01]  /*0b20*/  IMAD.MOV.U32 R21, RZ, RZ, 0x1 ;  /* 0x00000001ff157424 */ /* 0x000fe200078e00ff */
[----:B------:R-:W-:-:S03]  /*0b30*/  IADD3 R5, P0, RZ, -R59, RZ ;  /* 0x8000003bff057210 */ /* 0x000fc60007f1e0ff */
[----:B------:R-:W1:Y:S02]  /*0b40*/  LDC R6, c[0x0][0x618] ;  /* 0x00018600ff067b82 */ /* 0x000e640000000800 */
[----:B------:R-:W-:-:S04]  /*0b50*/  IMAD.X R9, RZ, RZ, ~R0, P0 ;  /* 0x000000ffff097224 */ /* 0x000fc800000e0e00 */
[-C--:B------:R-:W-:Y:S02]  /*0b60*/  IMAD R0, R9, R26.reuse, RZ ;  /* 0x0000001a09007224 */ /* 0x080fe400078e02ff */
[----:B------:R-:W2:Y:S01]  /*0b70*/  LDC R11, c[0x0][0x608] ;  /* 0x00018200ff0b7b82 */ /* 0x000ea20000000800 */
[----:B------:R-:W-:-:S04]  /*0b80*/  IMAD.WIDE.U32 R8, R5, R26, R16 ;  /* 0x0000001a05087225 */ /* 0x000fc800078e0010 */
[----:B------:R-:W-:-:S03]  /*0b90*/  IMAD R5, R5, R27, R0 ;  /* 0x0000001b05057224 */ /* 0x000fc600078e0200 */
[----:B------:R-:W3:Y:S01]  /*0ba0*/  LDC R12, c[0x0][0x658] ;  /* 0x00019600ff0c7b82 */ /* 0x000ee20000000800 */
[----:B0-----:R-:W-:Y:S01]  /*0bb0*/  ISETP.NE.U32.AND P0, PT, R24, RZ, PT ;  /* 0x000000ff1800720c */ /* 0x001fe20003f05070 */
[----:B------:R-:W-:Y:S02]  /*0bc0*/  IMAD.IADD R5, R9, 0x1, R5 ;  /* 0x0000000109057824 */ /* 0x000fe400078e0205 */
[----:B------:R-:W-:Y:S01]  /*0bd0*/  IMAD.MOV.U32 R9, RZ, RZ, -0x1 ;  /* 0xffffffffff097424 */ /* 0x000fe200078e00ff */
[----:B------:R-:W-:-:S03]  /*0be0*/  ISETP.NE.AND.EX P0, PT, R25, RZ, PT, P0 ;  /* 0x000000ff1900720c */ /* 0x000fc60003f05300 */
[----:B------:R-:W0:Y:S01]  /*0bf0*/  LDC R15, c[0x0][0x600] ;  /* 0x00018000ff0f7b82 */ /* 0x000e220000000800 */
[-CC-:B-1----:R-:W-:Y:S02]  /*0c00*/  SHF.R.U64 R13, R8, R6.reuse, R5.reuse ;  /* 0x00000006080d7219 */ /* 0x182fe40000001205 */
[----:B------:R-:W-:-:S05]  /*0c10*/  SHF.R.U32.HI R0, RZ, R6, R5 ;  /* 0x00000006ff007219 */ /* 0x000fca0000011605 */
[----:B------:R-:W1:Y:S01]  /*0c20*/  LDC R14, c[0x0][0x648] ;  /* 0x00019200ff0e7b82 */ /* 0x000e620000000800 */
[-CC-:B--2---:R-:W-:Y:S02]  /*0c30*/  SHF.R.U64 R27, R13, R11.reuse, R0.reuse ;  /* 0x0000000b0d1b7219 */ /* 0x184fe40000001200 */
[----:B------:R-:W-:-:S05]  /*0c40*/  SHF.R.U32.HI R5, RZ, R11, R0 ;  /* 0x0000000bff057219 */ /* 0x000fca0000011600 */
[----:B------:R-:W2:Y:S01]  /*0c50*/  LDC R20, c[0x0][0x638] ;  /* 0x00018e00ff147b82 */ /* 0x000ea20000000800 */
[-CC-:B---3--:R-:W-:Y:S02]  /*0c60*/  SHF.R.U64 R28, R27, R12.reuse, R5.reuse ;  /* 0x0000000c1b1c7219 */ /* 0x188fe40000001205 */
[-C--:B------:R-:W-:Y:S02]  /*0c70*/  SHF.L.U32 R0, R9, R12.reuse, RZ ;  /* 0x0000000c09007219 */ /* 0x080fe400000006ff */
[----:B------:R-:W-:Y:S01]  /*0c80*/  SHF.R.U32.HI R5, RZ, R12, R5 ;  /* 0x0000000cff057219 */ /* 0x000fe20000011605 */
[----:B------:R-:W-:Y:S01]  /*0c90*/  IMAD.MOV.U32 R4, RZ, RZ, R28 ;  /* 0x000000ffff047224 */ /* 0x000fe200078e001c */
[----:B------:R-:W-:Y:S01]  /*0ca0*/  LOP3.LUT R10, RZ, R0, RZ, 0x33, !PT ;  /* 0x00000000ff0a7212 */ /* 0x000fe200078e33ff */
[----:B------:R-:W3:Y:S01]  /*0cb0*/  LDC R26, c[0x0][0x610] ;  /* 0x00018400ff1a7b82 */ /* 0x000ee20000000800 */
[----:B------:R-:W-:Y:S05]  /*0cc0*/  @!P0 BRA `(.L_x_10) ;  /* 0x0000000000288947 */ /* 0x000fea0003800000 */
[----:B------:R-:W4:Y:S02]  /*0cd0*/  LDC R9, c[0x0][0x64c] ;  /* 0x00019300ff097b82 */ /* 0x000f240000000800 */
[----:B----4-:R-:W-:-:S05]  /*0ce0*/  IADD3 R9, P0, R28, R9, RZ ;  /* 0x000000091c097210 */ /* 0x010fca0007f1e0ff */
        /* <DEDUP_REMOVED lines=8> */
.L_x_10:
[----:B-1----:R-:W-:Y:S01]  /*0d70*/  SHF.R.U64 R4, R4, R14, R5 ;  /* 0x0000000e04047219 */ /* 0x002fe20000001205 */
[----:B0-----:R-:W-:Y:S01]  /*0d80*/  VIADD R6, R15, 0xffffffff ;  /* 0xffffffff0f067836 */ /* 0x001fe20000000000 */
[----:B------:R-:W-:Y:S02]  /*0d90*/  SHF.L.U32 R0, R21, R12, RZ ;  /* 0x0000000c15007219 */ /* 0x000fe400000006ff */
[----:B------:R-:W-:Y:S01]  /*0da0*/  LOP3.LUT R5, R27, R10, RZ, 0xc0, !PT ;  /* 0x0000000a1b057212 */ /* 0x000fe200078ec0ff */
[----:B------:R-:W-:Y:S01]  /*0db0*/  IMAD.MOV R7, RZ, RZ, -R4 ;  /* 0x000000ffff077224 */ /* 0x000fe200078e0a04 */
[----:B------:R-:W-:Y:S02]  /*0dc0*/  SEL R3, R3, R30, !P1 ;  /* 0x0000001e03037207 */ /* 0x000fe40004800000 */
[----:B------:R-:W-:Y:S01]  /*0dd0*/  LOP3.LUT R6, R13, R6, RZ, 0xc0, !PT ;  /* 0x000000060d067212 */ /* 0x000fe200078ec0ff */
[----:B------:R-:W-:Y:S02]  /*0de0*/  IMAD R4, R0, R4, R5 ;  /* 0x0000000400047224 */ /* 0x000fe400078e0205 */
[----:B--2---:R-:W-:-:S02]  /*0df0*/  IMAD R0, R7, R20, R28 ;  /* 0x0000001407007224 */ /* 0x004fc400078e021c */
[----:B---3--:R-:W-:Y:S02]  /*0e00*/  IMAD R3, R4, R26, R3 ;  /* 0x0000001a04037224 */ /* 0x008fe400078e0203 */
[----:B------:R-:W-:Y:S02]  /*0e10*/  IMAD R60, R0, R15, R6 ;  /* 0x0000000f003c7224 */ /* 0x000fe400078e0206 */
[----:B------:R-:W-:-:S03]  /*0e20*/  IMAD.MOV.U32 R4, RZ, RZ, 0x1 ;  /* 0x00000001ff047424 */ /* 0x000fc600078e00ff */
[----:B------:R-:W-:Y:S02]  /*0e30*/  SEL R61, R60, R3, !P1 ;  /* 0x000000033c3d7207 */ /* 0x000fe40004800000 */
[----:B------:R-:W-:Y:S02]  /*0e40*/  PRMT R0, R4, 0x7610, R0 ;  /* 0x0000761004007816 */ /* 0x000fe40000000000 */
[----:B------:R-:W-:-:S07]  /*0e50*/  SEL R60, R3, R60, !P1 ;  /* 0x0000003c033c7207 */ /* 0x000fce0004800000 */
.L_x_8:
[----:B------:R-:W-:-:S08]  /*0e60*/  NOP ;  /* 0x0000000000007918 */ /* 0x000fd00000000000 */
[----:B------:R-:W0:Y:S02]  /*0e70*/  USETMAXREG.TRY_ALLOC.CTAPOOL UP0, 0xe8 ;  /* 0x000000e8000079c8 */ /* 0x000e240008000600 */
[----:B0-----:R-:W-:-:S13]  /*0e80*/  PLOP3.LUT P0, PT, PT, PT, UP0, 0x80, 0x0 ;  /* 0x000000000000781c */ /* 0x001fda0003f0f008 */
[----:B------:R-:W-:Y:S05]  /*0e90*/  @!P0 BRA `(.L_x_8) ;  /* 0xfffffffc00f08947 */ /* 0x000fea000383ffff */
[----:B------:R-:W-:Y:S01]  /*0ea0*/  ULDC.64 UR4, c[0x0][0x598] ;  /* 0x0001660000047ab9 */ /* 0x000fe20000000a00 */
[----:B------:R-:W-:Y:S01]  /*0eb0*/  ULDC.64 UR36, c[0x0][0x208] ;  /* 0x0000820000247ab9 */ /* 0x000fe20000000a00 */
[----:B------:R-:W-:-:S04]  /*0ec0*/  ISETP.NE.U32.AND P0, PT, RZ, UR4, PT ;  /* 0x00000004ff007c0c */ /* 0x000fc8000bf05070 */
[----:B------:R-:W-:-:S13]  /*0ed0*/  ISETP.NE.AND.EX P0, PT, RZ, UR5, PT, P0 ;  /* 0x00000005ff007c0c */ /* 0x000fda000bf05300 */
[----:B------:R-:W-:Y:S05]  /*0ee0*/  @!P0 BRA `(.L_x_11) ;  /* 0x00000000001c8947 */ /* 0x000fea0003800000 */
[----:B------:R-:W0:Y:S02]  /*0ef0*/  LDC.64 R4, c[0x0][0x598] ;  /* 0x00016600ff047b82 */ /* 0x000e240000000a00 */
[----:B0-----:R-:W2:Y:S02]  /*0f00*/  LDG.E.64 R4, desc[UR36][R4.64] ;  /* 0x0000002404047981 */ /* 0x001ea4000c1e1b00 */
[----:B--2---:R-:W-:-:S04]  /*0f10*/  ISETP.NE.U32.AND P0, PT, R4, RZ, PT ;  /* 0x000000ff0400720c */ /* 0x004fc80003f05070 */
[----:B------:R-:W-:-:S13]  /*0f20*/  ISETP.NE.AND.EX P0, PT, R5, RZ, PT, P0 ;  /* 0x000000ff0500720c */ /* 0x000fda0003f05300 */
[----:B------:R-:W-:Y:S05]  /*0f30*/  @!P0 BRA `(.L_x_11) ;  /* 0x0000000000088947 */ /* 0x000fea0003800000 */
[----:B------:R0:W5:Y:S01]  /*0f40*/  LD.E R56, desc[UR36][R4.64] ;  /* 0x0000002404387980 */ /* 0x000162000c101900 */
[----:B------:R-:W-:Y:S05]  /*0f50*/  BRA `(.L_x_12) ;  /* 0x0000000000247947 */ /* 0x000fea0003800000 */
.L_x_11:
[----:B------:R-:W-:Y:S02]  /*0f60*/  ULDC.64 UR4, c[0x0][0x588] ;  /* 0x0001620000047ab9 */ /* 0x000fe40000000a00 */
[----:B------:R-:W-:-:S04]  /*0f70*/  ISETP.NE.U32.AND P0, PT, RZ, UR4, PT ;  /* 0x00000004ff007c0c */ /* 0x000fc8000bf05070 */
[----:B------:R-:W-:-:S13]  /*0f80*/  ISETP.NE.AND.EX P0, PT, RZ, UR5, PT, P0 ;  /* 0x00000005ff007c0c */ /* 0x000fda000bf05300 */
[----:B------:R-:W-:Y:S05]  /*0f90*/  @!P0 BRA `(.L_x_13) ;  /* 0x00000000000c8947 */ /* 0x000fea0003800000 */
[----:B------:R-:W0:Y:S02]  /*0fa0*/  LDC.64 R56, c[0x0][0x588] ;  /* 0x00016200ff387b82 */ /* 0x000e240000000a00 */
[----:B0-----:R1:W5:Y:S01]  /*0fb0*/  LDG.E R56, desc[UR36][R56.64] ;  /* 0x0000002438387981 */ /* 0x001362000c1e1900 */
[----:B------:R-:W-:Y:S05]  /*0fc0*/  BRA `(.L_x_12) ;  /* 0x0000000000087947 */ /* 0x000fea0003800000 */
.L_x_13:
[----:B------:R-:W-:Y:S02]  /*0fd0*/  ULDC UR4, c[0x0][0x580] ;  /* 0x0001600000047ab9 */ /* 0x000fe40000000800 */
[----:B------:R-:W-:-:S07]  /*0fe0*/  IMAD.U32 R56, RZ, RZ, UR4 ;  /* 0x00000004ff387e24 */ /* 0x000fce000f8e00ff */
.L_x_12:
[----:B------:R-:W-:Y:S02]  /*0ff0*/  ULDC.64 UR4, c[0x0][0x5a0] ;  /* 0x0001680000047ab9 */ /* 0x000fe40000000a00 */
[----:B------:R-:W-:-:S04]  /*1000*/  ISETP.NE.U32.AND P0, PT, RZ, UR4, PT ;  /* 0x00000004ff007c0c */ /* 0x000fc8000bf05070 */
[----:B------:R-:W-:-:S13]  /*1010*/  ISETP.NE.AND.EX P0, PT, RZ, UR5, PT, P0 ;  /* 0x00000005ff007c0c */ /* 0x000fda000bf05300 */
[----:B------:R-:W-:Y:S05]  /*1020*/  @!P0 BRA `(.L_x_14) ;  /* 0x00000000001c8947 */ /* 0x000fea0003800000 */
[----:B0-----:R-:W0:Y:S02]  /*1030*/  LDC.64 R4, c[0x0][0x5a0] ;  /* 0x00016800ff047b82 */ /* 0x001e240000000a00 */
[----:B0-----:R-:W2:Y:S02]  /*1040*/  LDG.E.64 R4, desc[UR36][R4.64] ;  /* 0x0000002404047981 */ /* 0x001ea4000c1e1b00 */
[----:B--2---:R-:W-:-:S04]  /*1050*/  ISETP.NE.U32.AND P0, PT, R4, RZ, PT ;  /* 0x000000ff0400720c */ /* 0x004fc80003f05070 */
[----:B------:R-:W-:-:S13]  /*1060*/  ISETP.NE.AND.EX P0, PT, R5, RZ, PT, P0 ;  /* 0x000000ff0500720c */ /* 0x000fda0003f05300 */
[----:B------:R-:W-:Y:S05]  /*1070*/  @!P0 BRA `(.L_x_14) ;  /* 0x0000000000088947 */ /* 0x000fea0003800000 */
[----:B-1----:R0:W5:Y:S01]  /*1080*/  LD.E R57, desc[UR36][R4.64] ;  /* 0x0000002404397980 */ /* 0x002162000c101900 */
[----:B------:R-:W-:Y:S05]  /*1090*/  BRA `(.L_x_15) ;  /* 0x0000000000247947 */ /* 0x000fea0003800000 */
.L_x_14:
[----:B------:R-:W-:Y:S02]  /*10a0*/  ULDC.64 UR4, c[0x0][0x590] ;  /* 0x0001640000047ab9 */ /* 0x000fe40000000a00 */
[----:B------:R-:W-:-:S04]  /*10b0*/  ISETP.NE.U32.AND P0, PT, RZ, UR4, PT ;  /* 0x00000004ff007c0c */ /* 0x000fc8000bf05070 */
[----:B------:R-:W-:-:S13]  /*10c0*/  ISETP.NE.AND.EX P0, PT, RZ, UR5, PT, P0 ;  /* 0x00000005ff007c0c */ /* 0x000fda000bf05300 */
[----:B------:R-:W-:Y:S05]  /*10d0*/  @!P0 BRA `(.L_x_16) ;  /* 0x00000000000c8947 */ /* 0x000fea0003800000 */
[----:B0-----:R-:W1:Y:S02]  /*10e0*/  LDC.64 R4, c[0x0][0x590] ;  /* 0x00016400ff047b82 */ /* 0x001e640000000a00 */
[----:B-1----:R1:W5:Y:S01]  /*10f0*/  LDG.E R57, desc[UR36][R4.64] ;  /* 0x0000002404397981 */ /* 0x002362000c1e1900 */
[----:B------:R-:W-:Y:S05]  /*1100*/  BRA `(.L_x_15) ;  /* 0x0000000000087947 */ /* 0x000fea0003800000 */
.L_x_16:
[----:B------:R-:W-:Y:S02]  /*1110*/  ULDC UR4, c[0x0][0x584] ;  /* 0x0001610000047ab9 */ /* 0x000fe40000000800 */
[----:B-1----:R-:W-:-:S07]  /*1120*/  IMAD.U32 R57, RZ, RZ, UR4 ;  /* 0x00000004ff397e24 */ /* 0x002fce000f8e00ff */
.L_x_15:
[----:B------:R-:W-:-:S13]  /*1130*/  LOP3.LUT P0, RZ, R0, 0xff, RZ, 0xc0, !PT ;  /* 0x000000ff00ff7812 */ /* 0x000fda000780c0ff */
[----:B------:R-:W-:Y:S05]  /*1140*/  @!P0 EXIT ;  /* 0x000000000000894d */ /* 0x000fea0003800000 */
[----:B------:R-:W-:Y:S01]  /*1150*/  ULDC UR4, c[0x0][0x28c] ;  /* 0x0000a30000047ab9 */ /* 0x000fe20000000800 */
[----:B------:R-:W-:Y:S01]  /*1160*/  LOP3.LUT R58, R19, 0x1, RZ, 0xfc, !PT ;  /* 0x00000001133a7812 */ /* 0x000fe200078efcff */
[----:B------:R-:W-:Y:S01]  /*1170*/  UIADD3 UR4, UR4, 0x3f, URZ ;  /* 0x0000003f04047890 */ /* 0x000fe2000fffe03f */
[----:B------:R-:W-:Y:S01]  /*1180*/  UMOV UR38, URZ ;  /* 0x0000003f00267c82 */ /* 0x000fe20008000000 */
[----:B------:R-:W-:Y:S02]  /*1190*/  UMOV UR39, URZ ;  /* 0x0000003f00277c82 */ /* 0x000fe40008000000 */
[----:B------:R-:W-:-:S04]  /*11a0*/  USHF.R.S32.HI UR5, URZ, 0x1f, UR4 ;  /* 0x0000001f3f057899 */ /* 0x000fc80008011404 */
[----:B------:R-:W-:-:S04]  /*11b0*/  ULEA.HI UR5, UR5, UR4, URZ, 0x6 ;  /* 0x0000000405057291 */ /* 0x000fc8000f8f303f */
[----:B------:R-:W-:-:S12]  /*11c0*/  USHF.R.S32.HI UR40, URZ, 0x6, UR5 ;  /* 0x000000063f287899 */ /* 0x000fd80008011405 */
.L_x_100:
[----:B------:R-:W-:Y:S01]  /*11d0*/  LOP3.LUT R0, R18, 0x80, RZ, 0xc0, !PT ;  /* 0x0000008012007812 */ /* 0x000fe200078ec0ff */
[----:B--2---:R-:W2:Y:S01]  /*11e0*/  S2UR UR7, SR_CgaCtaId ;  /* 0x00000000000779c3 */ /* 0x004ea20000008800 */
[----:B------:R-:W-:Y:S02]  /*11f0*/  UMOV UR6, 0x400 ;  /* 0x0000040000067882 */ /* 0x000fe40000000000 */
[----:B------:R-:W-:-:S06]  /*1200*/  SHF.R.U32.HI R0, RZ, 0x7, R0 ;  /* 0x00000007ff007819 */ /* 0x000fcc0000011600 */
[----:B---3--:R-:W3:Y:S01]  /*1210*/  SHFL.IDX PT, R0, R0, RZ, 0x1f ;  /* 0x00001fff00007589 */ /* 0x008ee200000e0000 */
[----:B--2---:R-:W-:Y:S01]  /*1220*/  ULEA UR6, UR7, UR6, 0x18 ;  /* 0x0000000607067291 */ /* 0x004fe2000f8ec03f */
[----:B---3--:R-:W-:-:S13]  /*1230*/  R2UR UR4, R0 ;  /* 0x00000000000472ca */ /* 0x008fda00000e0000 */
[----:B------:R-:W-:-:S04]  /*1240*/  ULEA.HI UR5, UR4, UR4, URZ, 0x1 ;  /* 0x0000000404057291 */ /* 0x000fc8000f8f083f */
[----:B------:R-:W-:-:S04]  /*1250*/  ULOP3.LUT UR5, UR5, 0x7fffe, URZ, 0xc0, !UPT ;  /* 0x0007fffe05057892 */ /* 0x000fc8000f8ec03f */
[----:B------:R-:W-:-:S03]  /*1260*/  UIADD3 UR5, UR4, -UR5, URZ ;  /* 0x8000000504057290 */ /* 0x000fc6000fffe03f */
[----:B------:R-:W-:Y:S01]  /*1270*/  ULDC UR4, c[0x0][0x28c] ;  /* 0x0000a30000047ab9 */ /* 0x000fe20000000800 */
[----:B------:R-:W-:Y:S01]  /*1280*/  ULEA UR5, UR5, UR6, 0xd ;  /* 0x0000000605057291 */ /* 0x000fe2000f8e683f */
[----:B------:R-:W-:-:S03]  /*1290*/  ISETP.LT.AND P0, PT, RZ, UR4, PT ;  /* 0x00000004ff007c0c */ /* 0x000fc6000bf01270 */
[----:B------:R-:W-:-:S04]  /*12a0*/  UIADD3 UR5, UR5, 0x100, URZ ;  /* 0x0000010005057890 */ /* 0x000fc8000fffe03f */
[----:B------:R-:W-:-:S04]  /*12b0*/  USHF.R.U32.HI UR5, URZ, 0x4, UR5 ;  /* 0x000000043f057899 */ /* 0x000fc80008011605 */
[----:B------:R-:W-:Y:S02]  /*12c0*/  ULOP3.LUT UR41, UR5, 0x3fff, URZ, 0xc0, !UPT ;  /* 0x00003fff05297892 */ /* 0x000fe4000f8ec03f */
[----:B-1--45:R-:W-:Y:S10]  /*12d0*/  @P0 BRA `(.L_x_17) ;  /* 0x0000000000400947 */ /* 0x032ff40003800000 */
[----:B------:R-:W-:Y:S01]  /*12e0*/  MOV R0, 0x0 ;  /* 0x0000000000007802 */ /* 0x000fe20000000f00 */
[----:B------:R-:W-:Y:S01]  /*12f0*/  ULDC.64 UR4, c[0x4][0x68] ;  /* 0x01001a0000047ab9 */ /* 0x000fe20000000a00 */
[----:B------:R-:W-:Y:S01]  /*1300*/  ULDC.64 UR6, c[0x4][0x8] ;  /* 0x0100020000067ab9 */ /* 0x000fe20000000a00 */
[----:B01----:R-:W-:Y:S01]  /*1310*/  IMAD.U32 R4, RZ, RZ, UR4 ;  /* 0x00000004ff047e24 */ /* 0x003fe2000f8e00ff */
[----:B------:R0:W1:Y:S01]  /*1320*/  LDC.64 R14, c[0x4][R0] ;  /* 0x01000000000e7b82 */ /* 0x0000620000000a00 */
[----:B------:R-:W-:Y:S01]  /*1330*/  IMAD.U32 R5, RZ, RZ, UR5 ;  /* 0x00000005ff057e24 */ /* 0x000fe2000f8e00ff */
[----:B------:R-:W-:Y:S01]  /*1340*/  ULDC.64 UR4, c[0x4][0x70] ;  /* 0x01001c0000047ab9 */ /* 0x000fe20000000a00 */
[----:B------:R-:W-:Y:S02]  /*1350*/  IMAD.U32 R10, RZ, RZ, UR6 ;  /* 0x00000006ff0a7e24 */ /* 0x000fe4000f8e00ff */
[----:B------:R-:W-:Y:S02]  /*1360*/  IMAD.U32 R6, RZ, RZ, UR4 ;  /* 0x00000004ff067e24 */ /* 0x000fe4000f8e00ff */
[----:B------:R-:W-:-:S02]  /*1370*/  IMAD.U32 R7, RZ, RZ, UR5 ;  /* 0x00000005ff077e24 */ /* 0x000fc4000f8e00ff */
[----:B------:R-:W-:Y:S02]  /*1380*/  IMAD.U32 R11, RZ, RZ, UR7 ;  /* 0x00000007ff0b7e24 */ /* 0x000fe4000f8e00ff */
[----:B------:R-:W-:Y:S02]  /*1390*/  IMAD.MOV.U32 R8, RZ, RZ, 0x1e1 ;  /* 0x000001e1ff087424 */ /* 0x000fe400078e00ff */
[----:B------:R-:W-:Y:S02]  /*13a0*/  IMAD.MOV.U32 R12, RZ, RZ, 0x1 ;  /* 0x00000001ff0c7424 */ /* 0x000fe400078e00ff */
[----:B0-----:R-:W-:-:S07]  /*13b0*/  IMAD.MOV.U32 R13, RZ, RZ, RZ ;  /* 0x000000ffff0d7224 */ /* 0x001fce00078e00ff */
[----:B------:R-:W-:-:S07]  /*13c0*/  LEPC R20, `(.L_x_17) ;  /* 0x000000001014794e */ /* 0x000fce0000000000 */
[----:B-1---5:R-:W-:Y:S05]  /*13d0*/  CALL.ABS.NOINC R14 ;  /* 0x000000000e007343 */ /* 0x022fea0003c00000 */
.L_x_17:
[----:B------:R-:W-:-:S13]  /*13e0*/  ISETP.NE.AND P0, PT, R58, 0x3, PT ;  /* 0x000000033a00780c */ /* 0x000fda0003f05270 */
[----:B------:R-:W-:Y:S05]  /*13f0*/  @!P0 BRA `(.L_x_18) ;  /* 0x0000000000048947 */ /* 0x000fea0003800000 */
[----:B------:R-:W-:Y:S01]  /*1400*/  BPT.TRAP 0x1 ;  /* 0x000000040000795c */ /* 0x000fe20000300000 */
.L_x_18:
[----:B------:R-:W2:Y:S01]  /*1410*/  S2UR UR5, SR_CgaCtaId ;  /* 0x00000000000579c3 */ /* 0x000ea20000008800 */
[----:B------:R-:W-:Y:S01]  /*1420*/  UMOV UR4, 0x400 ;  /* 0x0000040000047882 */ /* 0x000fe20000000000 */
[----:B------:R-:W-:Y:S02]  /*1430*/  IMAD.U32 R0, RZ, RZ, UR38 ;  /* 0x00000026ff007e24 */ /* 0x000fe4000f8e00ff */
[----:B------:R-:W-:-:S03]  /*1440*/  IMAD.U32 R3, RZ, RZ, UR39 ;  /* 0x00000027ff037e24 */ /* 0x000fc6000f8e00ff */
[----:B------:R-:W-:Y:S01]  /*1450*/  SHF.L.U32 R0, R0, 0x1f, RZ ;  /* 0x0000001f00007819 */ /* 0x000fe200000006ff */
[----:B--2---:R-:W-:-:S06]  /*1460*/  ULEA UR4, UR5, UR4, 0x18 ;  /* 0x0000000405047291 */ /* 0x004fcc000f8ec03f */
[----:B------:R-:W-:-:S04]  /*1470*/  IMAD.U32 R6, RZ, RZ, UR4 ;  /* 0x00000004ff067e24 */ /* 0x000fc8000f8e00ff */
[----:B------:R-:W-:-:S04]  /*1480*/  IMAD R3, R3, 0x8, R6 ;  /* 0x0000000803037824 */ /* 0x000fc800078e0206 */
[----:B------:R2:W3:Y:S01]  /*1490*/  SYNCS.PHASECHK.TRANS64.TRYWAIT P1, [R3+URZ], R0 ;  /* 0x00000000030075a7 */ /* 0x0004e2000802017f */
[----:B------:R-:W-:Y:S05]  /*14a0*/  @!P0 BRA `(.L_x_19) ;  /* 0x0000000000048947 */ /* 0x000fea0003800000 */
[----:B------:R-:W-:Y:S01]  /*14b0*/  BPT.TRAP 0x1 ;  /* 0x000000040000795c */ /* 0x000fe20000300000 */
.L_x_19:
[----:B---3--:R-:W-:Y:S05]  /*14c0*/  @P1 BRA `(.L_x_20) ;  /* 0x0000000000081947 */ /* 0x008fea0003800000 */
[----:B------:R-:W3:Y:S02]  /*14d0*/  SYNCS.PHASECHK.TRANS64.TRYWAIT P1, [R3+URZ], R0 ;  /* 0x00000000030075a7 */ /* 0x000ee4000802017f */
[----:B---3--:R-:W-:Y:S05]  /*14e0*/  @!P1 BRA `(.L_x_21) ;  /* 0x0000004800a89947 */ /* 0x008fea0003800000 */
.L_x_20:
[----:B------:R-:W-:-:S04]  /*14f0*/  UISETP.LT.AND UP0, UPT, UR40, 0x1, UPT ;  /* 0x000000012800788c */ /* 0x000fc8000bf01270 */
[----:B------:R-:W-:-:S06]  /*1500*/  USEL UR4, UR40, 0x1, UP0 ;  /* 0x0000000128047887 */ /* 0x000fcc0008000000 */
[----:B--23--:R-:W-:Y:S01]  /*1510*/  IMAD.U32 R0, RZ, RZ, UR4 ;  /* 0x00000004ff007e24 */ /* 0x00cfe2000f8e00ff */
[----:B------:R-:W-:Y:S05]  /*1520*/  WARPSYNC.ALL ;  /* 0x0000000000007948 */ /* 0x000fea0003800000 */
[----:B------:R-:W-:-:S04]  /*1530*/  IADD3 R0, -R0, UR40, RZ ;  /* 0x0000002800007c10 */ /* 0x000fc8000fffe1ff */
[----:B------:R-:W-:Y:S02]  /*1540*/  ISETP.GE.AND P1, PT, R0, 0x1, PT ;  /* 0x000000010000780c */ /* 0x000fe40003f26270 */
[----:B------:R-:W-:Y:S01]  /*1550*/  R2UR UR4, R6 ;  /* 0x00000000060472ca */ /* 0x000fe200000e0000 */
[----:B------:R-:W-:Y:S01]  /*1560*/  WARPGROUP.ARRIVE ;  /* 0x00000000000079c5 */ /* 0x000fe20000000000 */
[----:B------:R-:W-:Y:S01]  /*1570*/  UMOV UR9, 0x40000040 ;  /* 0x4000004000097882 */ /* 0x000fe20000000000 */
[----:B------:R-:W-:-:S10]  /*1580*/  UMOV UR11, 0x40000040 ;  /* 0x40000040000b7882 */ /* 0x000fd40000000000 */
[----:B------:R-:W-:-:S04]  /*1590*/  UIADD3 UR4, UR4, 0xc100, URZ ;  /* 0x0000c10004047890 */ /* 0x000fc8000fffe03f */
[----:B------:R-:W-:-:S04]  /*15a0*/  USHF.R.U32.HI UR4, URZ, 0x4, UR4 ;  /* 0x000000043f047899 */ /* 0x000fc80008011604 */
[----:B------:R-:W-:Y:S02]  /*15b0*/  ULOP3.LUT UR5, UR4, 0x3fff, URZ, 0xc0, !UPT ;  /* 0x00003fff04057892 */ /* 0x000fe4000f8ec03f */
[----:B------:R-:W-:Y:S02]  /*15c0*/  ULOP3.LUT UR4, UR41, 0x10000, URZ, 0xfc, !UPT ;  /* 0x0001000029047892 */ /* 0x000fe4000f8efc3f */
[----:B------:R-:W-:Y:S02]  /*15d0*/  ULOP3.LUT UR5, UR5, 0x10000, URZ, 0xfc, !UPT ;  /* 0x0001000005057892 */ /* 0x000fe4000f8efc3f */
[----:B------:R-:W-:Y:S02]  /*15e0*/  ULEA UR6, UR39, UR4, 0xa ;  /* 0x0000000427067291 */ /* 0x000fe4000f8e503f */
[----:B------:R-:W-:-:S05]  /*15f0*/  ULEA UR7, UR39, UR5, 0x9 ;  /* 0x0000000527077291 */ /* 0x000fca000f8e483f */
[----:B------:R-:W-:Y:S02]  /*1600*/  UMOV UR8, UR6 ;  /* 0x0000000600087c82 */ /* 0x000fe40008000000 */
[----:B------:R-:W-:Y:S02]  /*1610*/  UMOV UR10, UR7 ;  /* 0x00000007000a7c82 */ /* 0x000fe40008000000 */
[----:B------:R-:W-:Y:S01]  /*1620*/  HGMMA.64x64x16.F32 R24, gdesc[UR8], RZ, !UPT, gsb0 ;  /* 0x00e00000081879f0 */ /* 0x000fe2000c0008ff */
[----:B------:R-:W-:Y:S02]  /*1630*/  UIADD3 UR8, UR6, 0x2, URZ ;  /* 0x0000000206087890 */ /* 0x000fe4000fffe03f */
[----:B------:R-:W-:Y:S01]  /*1640*/  UIADD3 UR10, UR7, 0x2, URZ ;  /* 0x00000002070a7890 */ /* 0x000fe2000fffe03f */
[----:B------:R-:W-:Y:S01]  /*1650*/  UMOV UR9, 0x40000040 ;  /* 0x4000004000097882 */ /* 0x000fe20000000000 */
[----:B------:R-:W-:Y:S01]  /*1660*/  UMOV UR11, 0x40000040 ;  /* 0x40000040000b7882 */ /* 0x000fe20000000000 */
[----:B------:R-:W-:-:S02]  /*1670*/  WARPGROUP.DEPBAR.LE gsb0, 0x0 ;  /* 0x00008000000079c5 */ /* 0x000fc40000010000 */
[----:B------:R-:W-:-:S06]  /*1680*/  WARPGROUP.ARRIVE ;  /* 0x00000000000079c5 */ /* 0x000fcc0000000000 */
[----:B------:R-:W-:Y:S01]  /*1690*/  HGMMA.64x64x16.F32 R24, gdesc[UR8], R24, gsb0 ;  /* 0x00e00000081879f0 */ /* 0x000fe20008000818 */
[----:B------:R-:W-:Y:S02]  /*16a0*/  UIADD3 UR8, UR6, 0x4, URZ ;  /* 0x0000000406087890 */ /* 0x000fe4000fffe03f */
[----:B------:R-:W-:Y:S01]  /*16b0*/  UIADD3 UR10, UR7, 0x4, URZ ;  /* 0x00000004070a7890 */ /* 0x000fe2000fffe03f */
[----:B------:R-:W-:Y:S01]  /*16c0*/  UMOV UR9, 0x40000040 ;  /* 0x4000004000097882 */ /* 0x000fe20000000000 */
[----:B------:R-:W-:Y:S01]  /*16d0*/  UMOV UR11, 0x40000040 ;  /* 0x40000040000b7882 */ /* 0x000fe20000000000 */
[----:B------:R-:W-:Y:S02]  /*16e0*/  WARPGROUP.DEPBAR.LE gsb0, 0x0 ;  /* 0x00008000000079c5 */ /* 0x000fe40000010000 */
        /* <DEDUP_REMOVED lines=8> */
[----:B------:R-:W-:Y:S03]  /*1770*/  HGMMA.64x64x16.F32 R24, gdesc[UR8], R24, gsb0 ;  /* 0x00e00000081879f0 */ /* 0x000fe60008000818 */
[----:B------:R-:W-:Y:S02]  /*1780*/  WARPGROUP.DEPBAR.LE gsb0, 0x0 ;  /* 0x00008000000079c5 */ /* 0x000fe40000010000 */
[----:B------:R-:W-:Y:S05]  /*1790*/  @!P1 BRA `(.L_x_22) ;  /* 0x0000000400249947 */ /* 0x000fea0003800000 */
[----:B------:R-:W-:Y:S02]  /*17a0*/  UIADD3 UR6, UR39, 0x1, URZ ;  /* 0x0000000127067890 */ /* 0x000fe4000fffe03f */
[----:B------:R-:W-:Y:S02]  /*17b0*/  IMAD.U32 R3, RZ, RZ, UR39 ;  /* 0x00000027ff037e24 */ /* 0x000fe4000f8e00ff */
[----:B------:R-:W-:-:S04]  /*17c0*/  UISETP.NE.AND UP0, UPT, UR6, 0x3, UPT ;  /* 0x000000030600788c */ /* 0x000fc8000bf05270 */
[----:B------:R-:W-:Y:S02]  /*17d0*/  USEL UR7, URZ, 0x1, UP0 ;  /* 0x000000013f077887 */ /* 0x000fe40008000000 */
[----:B------:R-:W-:Y:S02]  /*17e0*/  USEL UR6, UR6, URZ, UP0 ;  /* 0x0000003f06067287 */ /* 0x000fe40008000000 */
[----:B------:R-:W-:-:S06]  /*17f0*/  ULOP3.LUT UR7, UR38, UR7, URZ, 0x3c, !UPT ;  /* 0x0000000726077292 */ /* 0x000fcc000f8e3c3f */
[----:B------:R-:W-:-:S07]  /*1800*/  IMAD.U32 R7, RZ, RZ, UR7 ;  /* 0x00000007ff077e24 */ /* 0x000fce000f8e00ff */
.L_x_29:
[----:B------:R-:W-:Y:S05]  /*1810*/  @!P0 BRA `(.L_x_23) ;  /* 0x0000000000048947 */ /* 0x000fea0003800000 */
[----:B------:R-:W-:Y:S01]  /*1820*/  BPT.TRAP 0x1 ;  /* 0x000000040000795c */ /* 0x000fe20000300000 */
.L_x_23:
[----:B------:R-:W2:Y:S01]  /*1830*/  S2UR UR8, SR_CgaCtaId ;  /* 0x00000000000879c3 */ /* 0x000ea20000008800 */
[----:B------:R-:W-:Y:S01]  /*1840*/  UMOV UR7, 0x400 ;  /* 0x0000040000077882 */ /* 0x000fe20000000000 */
[----:B01----:R-:W-:Y:S01]  /*1850*/  IMAD.U32 R5, RZ, RZ, UR6 ;  /* 0x00000006ff057e24 */ /* 0x003fe2000f8e00ff */
[----:B------:R-:W-:Y:S01]  /*1860*/  SHF.L.U32 R4, R7, 0x1f, RZ ;  /* 0x0000001f07047819 */ /* 0x000fe200000006ff */
[----:B--2---:R-:W-:-:S06]  /*1870*/  ULEA UR7, UR8, UR7, 0x18 ;  /* 0x0000000708077291 */ /* 0x004fcc000f8ec03f */
[----:B------:R-:W-:-:S04]  /*1880*/  IMAD.U32 R6, RZ, RZ, UR7 ;  /* 0x00000007ff067e24 */ /* 0x000fc8000f8e00ff */
[----:B------:R-:W-:-:S04]  /*1890*/  IMAD R5, R5, 0x8, R6 ;  /* 0x0000000805057824 */ /* 0x000fc800078e0206 */
[----:B------:R0:W1:Y:S01]  /*18a0*/  SYNCS.PHASECHK.TRANS64.TRYWAIT P1, [R5+URZ], R4 ;  /* 0x00000004050075a7 */ /* 0x000062000802017f */
[----:B------:R-:W-:Y:S05]  /*18b0*/  @!P0 BRA `(.L_x_24) ;  /* 0x0000000000048947 */ /* 0x000fea0003800000 */
[----:B------:R-:W-:Y:S01]  /*18c0*/  BPT.TRAP 0x1 ;  /* 0x000000040000795c */ /* 0x000fe20000300000 */
.L_x_24:
[----:B-1----:R-:W-:Y:S05]  /*18d0*/  @P1 BRA `(.L_x_25) ;  /* 0x0000000000081947 */ /* 0x002fea0003800000 */
[----:B------:R-:W1:Y:S02]  /*18e0*/  SYNCS.PHASECHK.TRANS64.TRYWAIT P1, [R5+URZ], R4 ;  /* 0x00000004050075a7 */ /* 0x000e64000802017f */
[----:B-1----:R-:W-:Y:S05]  /*18f0*/  @!P1 BRA `(.L_x_26) ;  /* 0x0000004400b89947 */ /* 0x002fea0003800000 */
.L_x_25:
[----:B------:R-:W-:Y:S01]  /*1900*/  ULEA UR7, UR6, UR4, 0xa ;  /* 0x0000000406077291 */ /* 0x000fe2000f8e503f */
[----:B------:R-:W-:Y:S01]  /*1910*/  WARPGROUP.ARRIVE ;  /* 0x00000000000079c5 */ /* 0x000fe20000000000 */
[----:B------:R-:W-:Y:S01]  /*1920*/  ULEA UR12, UR6, UR5, 0x9 ;  /* 0x00000005060c7291 */ /* 0x000fe2000f8e483f */
[----:B------:R-:W-:Y:S01]  /*1930*/  UMOV UR9, 0x40000040 ;  /* 0x4000004000097882 */ /* 0x000fe20000000000 */
[----:B------:R-:W-:-:S03]  /*1940*/  UMOV UR11, 0x40000040 ;  /* 0x40000040000b7882 */ /* 0x000fc60000000000 */
[----:B------:R-:W-:Y:S02]  /*1950*/  UMOV UR8, UR7 ;  /* 0x0000000700087c82 */ /* 0x000fe40008000000 */
[----:B------:R-:W-:Y:S02]  /*1960*/  UMOV UR10, UR12 ;  /* 0x0000000c000a7c82 */ /* 0x000fe40008000000 */
[----:B------:R-:W-:Y:S01]  /*1970*/  HGMMA.64x64x16.F32 R24, gdesc[UR8], R24, gsb0 ;  /* 0x00e00000081879f0 */ /* 0x000fe20008000818 */
        /* <DEDUP_REMOVED lines=23> */
[----:B------:R-:W-:Y:S01]  /*1af0*/  BPT.TRAP 0x1 ;  /* 0x000000040000795c */ /* 0x000fe20000300000 */
.L_x_27:
[----:B------:R-:W-:-:S13]  /*1b00*/  ISETP.NE.AND P1, PT, R23, RZ, PT ;  /* 0x000000ff1700720c */ /* 0x000fda0003f25270 */
[----:B01----:R-:W-:-:S04]  /*1b10*/  @P1 IMAD R4, R3, 0x8, R6 ;  /* 0x0000000803041824 */ /* 0x003fc800078e0206 */
[----:B------:R-:W-:-:S05]  /*1b20*/  @P1 VIADD R5, R4, 0x18 ;  /* 0x0000001804051836 */ /* 0x000fca0000000000 */
[----:B------:R-:W-:-:S04]  /*1b30*/  @P1 PRMT R5, R22, 0x654, R5 ;  /* 0x0000065416051816 */ /* 0x000fc80000000005 */
[----:B------:R0:W-:Y:S01]  /*1b40*/  @P1 SYNCS.ARRIVE.TRANS64.RED.A1T0 RZ, [R5+URZ], RZ ;  /* 0x000000ff05ff19a7 */ /* 0x0001e2000810043f */
[----:B------:R-:W-:-:S13]  /*1b50*/  ISETP.GT.U32.AND P1, PT, R19, 0x1, PT ;  /* 0x000000011300780c */ /* 0x000fda0003f24070 */
[----:B0-----:R-:W-:Y:S05]  /*1b60*/  @P1 BRA `(.L_x_28) ;  /* 0x0000000000041947 */ /* 0x001fea0003800000 */
[----:B------:R-:W-:Y:S01]  /*1b70*/  BPT.TRAP 0x1 ;  /* 0x000000040000795c */ /* 0x000fe20000300000 */
.L_x_28:
[----:B------:R-:W-:Y:S01]  /*1b80*/  UIADD3 UR6, UR6, 0x1, URZ ;  /* 0x0000000106067890 */ /* 0x000fe2000fffe03f */
[C---:B------:R-:W-:Y:S01]  /*1b90*/  ISETP.GT.AND P2, PT, R0.reuse, 0x1, PT ;  /* 0x000000010000780c */ /* 0x040fe20003f44270 */
[----:B------:R-:W-:Y:S02]  /*1ba0*/  VIADD R3, R3, 0x1 ;  /* 0x0000000103037836 */ /* 0x000fe40000000000 */
[----:B------:R-:W-:Y:S01]  /*1bb0*/  UISETP.NE.AND UP0, UPT, UR6, 0x3, UPT ;  /* 0x000000030600788c */ /* 0x000fe2000bf05270 */
[----:B------:R-:W-:Y:S02]  /*1bc0*/  VIADD R0, R0, 0xffffffff ;  /* 0xffffffff00007836 */ /* 0x000fe40000000000 */
[C---:B------:R-:W-:Y:S01]  /*1bd0*/  ISETP.NE.AND P1, PT, R3.reuse, 0x3, PT ;  /* 0x000000030300780c */ /* 0x040fe20003f25270 */
[----:B------:R-:W-:Y:S02]  /*1be0*/  USEL UR7, URZ, 0x1, UP0 ;  /* 0x000000013f077887 */ /* 0x000fe40008000000 */
[----:B------:R-:W-:Y:S01]  /*1bf0*/  USEL UR6, UR6, URZ, UP0 ;  /* 0x0000003f06067287 */ /* 0x000fe20008000000 */
[----:B------:R-:W-:-:S03]  /*1c00*/  SEL R3, R3, RZ, P1 ;  /* 0x000000ff03037207 */ /* 0x000fc60000800000 */
[----:B------:R-:W-:Y:S01]  /*1c10*/  LOP3.LUT R7, R7, UR7, RZ, 0x3c, !PT ;  /* 0x0000000707077c12 */ /* 0x000fe2000f8e3cff */
[----:B------:R-:W-:Y:S07]  /*1c20*/  @P2 BRA `(.L_x_29) ;  /* 0xfffffff800f82947 */ /* 0x000fee000383ffff */
.L_x_22:
[----:B------:R-:W2:Y:S02]  /*1c30*/  LDC R0, c[0x0][0x28c] ;  /* 0x0000a300ff007b82 */ /* 0x000ea40000000800 */
[----:B--2---:R-:W-:-:S13]  /*1c40*/  ISETP.GE.AND P1, PT, R0, 0x1, PT ;  /* 0x000000010000780c */ /* 0x004fda0003f26270 */
[----:B------:R-:W-:Y:S05]  /*1c50*/  @!P1 BRA `(.L_x_30) ;  /* 0x0000000000509947 */ /* 0x000fea0003800000 */
[----:B------:R-:W-:Y:S05]  /*1c60*/  @!P0 BRA `(.L_x_31) ;  /* 0x0000000000048947 */ /* 0x000fea0003800000 */
[----:B------:R-:W-:Y:S01]  /*1c70*/  BPT.TRAP 0x1 ;  /* 0x000000040000795c */ /* 0x000fe20000300000 */
.L_x_31:
[----:B------:R-:W-:Y:S01]  /*1c80*/  ISETP.NE.AND P0, PT, R23, RZ, PT ;  /* 0x000000ff1700720c */ /* 0x000fe20003f05270 */
[----:B------:R-:W-:Y:S01]  /*1c90*/  BSSY B0, `(.L_x_32) ;  /* 0x000000e000007945 */ /* 0x000fe20003800000 */
[----:B------:R-:W-:-:S11]  /*1ca0*/  ISETP.GT.U32.AND P1, PT, R19, 0x1, PT ;  /* 0x000000011300780c */ /* 0x000fd60003f24070 */
[----:B------:R-:W-:Y:S05]  /*1cb0*/  @!P0 BRA `(.L_x_33) ;  /* 0x00000000002c8947 */ /* 0x000fea0003800000 */
[----:B------:R-:W-:-:S04]  /*1cc0*/  UISETP.LT.AND UP0, UPT, UR40, 0x1, UPT ;  /* 0x000000012800788c */ /* 0x000fc8000bf01270 */
[----:B------:R-:W-:-:S04]  /*1cd0*/  USEL UR6, UR40, 0x1, UP0 ;  /* 0x0000000128067887 */ /* 0x000fc80008000000 */
[----:B------:R-:W-:-:S04]  /*1ce0*/  UIADD3 UR6, UR39, UR40, -UR6 ;  /* 0x0000002827067290 */ /* 0x000fc8000fffe806 */
[----:B------:R-:W-:-:S04]  /*1cf0*/  UIMAD.WIDE.U32 UR4, UR6, -0x55555555, URZ ;  /* 0xaaaaaaab060478a5 */ /* 0x000fc8000f8e003f */
[----:B------:R-:W-:-:S04]  /*1d00*/  USHF.R.U32.HI UR4, URZ, 0x1, UR5 ;  /* 0x000000013f047899 */ /* 0x000fc80008011605 */
[----:B------:R-:W-:-:S06]  /*1d10*/  UIMAD UR6, UR4, -0x3, UR6 ;  /* 0xfffffffd040678a4 */ /* 0x000fcc000f8e0206 */
[----:B------:R-:W-:-:S04]  /*1d20*/  IMAD.U32 R3, RZ, RZ, UR6 ;  /* 0x00000006ff037e24 */ /* 0x000fc8000f8e00ff */
[----:B------:R-:W-:-:S04]  /*1d30*/  IMAD R0, R3, 0x8, R6 ;  /* 0x0000000803007824 */ /* 0x000fc800078e0206 */
[----:B------:R-:W-:-:S05]  /*1d40*/  VIADD R3, R0, 0x18 ;  /* 0x0000001800037836 */ /* 0x000fca0000000000 */
[----:B------:R-:W-:-:S04]  /*1d50*/  PRMT R3, R22, 0x654, R3 ;  /* 0x0000065416037816 */ /* 0x000fc80000000003 */
[----:B------:R2:W-:Y:S03]  /*1d60*/  SYNCS.ARRIVE.TRANS64.RED.A1T0 RZ, [R3+URZ], RZ ;  /* 0x000000ff03ff79a7 */ /* 0x0005e6000810043f */
.L_x_33:
[----:B------:R-:W-:Y:S05]  /*1d70*/  BSYNC B0 ;  /* 0x0000000000007941 */ /* 0x000fea0003800000 */
.L_x_32:
[----:B------:R-:W-:Y:S05]  /*1d80*/  @P1 BRA `(.L_x_30) ;  /* 0x0000000000041947 */ /* 0x000fea0003800000 */
[----:B------:R-:W-:Y:S01]  /*1d90*/  BPT.TRAP 0x1 ;  /* 0x000000040000795c */ /* 0x000fe20000300000 */
.L_x_30:
[----:B------:R-:W3:Y:S01]  /*1da0*/  LDC R6, c[0x0][0x288] ;  /* 0x0000a200ff067b82 */ /* 0x000ee20000000800 */
[--C-:B------:R-:W-:Y:S01]  /*1db0*/  SHF.R.U32.HI R0, RZ, 0x2, R18.reuse ;  /* 0x00000002ff007819 */ /* 0x100fe20000011612 */
[----:B------:R-:W-:Y:S01]  /*1dc0*/  IMAD.SHL.U32 R61, R61, 0x40, RZ ;  /* 0x000000403d3d7824 */ /* 0x000fe200078e00ff */
[----:B01----:R-:W-:Y:S01]  /*1dd0*/  SHF.R.U32.HI R5, RZ, 0x7, R18 ;  /* 0x00000007ff057819 */ /* 0x003fe20000011612 */
[----:B------:R-:W-:Y:S01]  /*1de0*/  UIADD3 UR39, UR40, UR39, URZ ;  /* 0x0000002728277290 */ /* 0x000fe2000fffe03f */
[----:B--2---:R-:W-:Y:S01]  /*1df0*/  LOP3.LUT R3, R0, 0x7, RZ, 0xc0, !PT ;  /* 0x0000000700037812 */ /* 0x004fe200078ec0ff */
[C---:B------:R-:W-:Y:S01]  /*1e00*/  IMAD.SHL.U32 R10, R18.reuse, 0x2, RZ ;  /* 0x00000002120a7824 */ /* 0x040fe200078e00ff */
[----:B------:R-:W-:Y:S01]  /*1e10*/  LOP3.LUT R0, R5, 0x1, RZ, 0xc0, !PT ;  /* 0x0000000105007812 */ /* 0x000fe200078ec0ff */
[----:B------:R-:W-:Y:S01]  /*1e20*/  UISETP.GT.U32.AND UP0, UPT, UR39, 0x2, UPT ;  /* 0x000000022700788c */ /* 0x000fe2000bf04070 */
[C---:B------:R-:W-:Y:S01]  /*1e30*/  LOP3.LUT R5, R18.reuse, 0x3, RZ, 0xc0, !PT ;  /* 0x0000000312057812 */ /* 0x040fe200078ec0ff */
[----:B------:R-:W-:Y:S01]  /*1e40*/  ULDC UR7, c[0x0][0x284] ;  /* 0x0000a10000077ab9 */ /* 0x000fe20000000800 */
[----:B------:R-:W-:Y:S01]  /*1e50*/  LOP3.LUT R4, R18, 0x60, RZ, 0xc0, !PT ;  /* 0x0000006012047812 */ /* 0x000fe200078ec0ff */
[----:B------:R-:W-:Y:S01]  /*1e60*/  IMAD.SHL.U32 R8, R0, 0x40, RZ ;  /* 0x0000004000087824 */ /* 0x000fe200078e00ff */
[----:B------:R-:W-:Y:S01]  /*1e70*/  UISETP.LT.U32.AND UP0, UPT, UR40, 0x3, UP0 ;  /* 0x000000032800788c */ /* 0x000fe20008701070 */
[----:B------:R-:W-:Y:S01]  /*1e80*/  SHF.R.S32.HI R15, RZ, 0x1f, R59 ;  /* 0x0000001fff0f7819 */ /* 0x000fe2000001143b */
[----:B------:R-:W-:Y:S01]  /*1e90*/  UISETP.GE.U32.AND UP1, UPT, UR40, 0x3, UPT ;  /* 0x000000032800788c */ /* 0x000fe2000bf26070 */
[----:B------:R-:W-:Y:S01]  /*1ea0*/  SHF.R.U32.HI R4, RZ, 0x1, R4 ;  /* 0x00000001ff047819 */ /* 0x000fe20000011604 */
[----:B------:R-:W-:Y:S01]  /*1eb0*/  ULDC.64 UR8, c[0x0][0x5d0] ;  /* 0x0001740000087ab9 */ /* 0x000fe20000000a00 */
[C---:B------:R-:W-:Y:S01]  /*1ec0*/  LOP3.LUT R10, R61.reuse, 0x6, R10, 0xf8, !PT ;  /* 0x000000063d0a7812 */ /* 0x040fe200078ef80a */
[----:B------:R-:W-:Y:S01]  /*1ed0*/  UIMAD.WIDE.U32 UR4, UR39, -0x55555555, URZ ;  /* 0xaaaaaaab270478a5 */ /* 0x000fe2000f8e003f */
[--C-:B------:R-:W-:Y:S01]  /*1ee0*/  IADD3 R7, RZ, -R4, -R3.reuse ;  /* 0x80000004ff077210 */ /* 0x100fe20007ffe803 */
[----:B------:R-:W-:Y:S01]  /*1ef0*/  USEL UR6, URZ, 0x1, !UP0 ;  /* 0x000000013f067887 */ /* 0x000fe2000c000000 */
[----:B------:R-:W-:Y:S01]  /*1f00*/  LOP3.LUT R3, R8, 0x40, R3, 0xe2, !PT ;  /* 0x0000004008037812 */ /* 0x000fe200078ee203 */
[C---:B------:R-:W-:Y:S01]  /*1f10*/  IMAD.WIDE R8, R60.reuse, 0x80, RZ ;  /* 0x000000803c087825 */ /* 0x040fe200078e02ff */
[----:B---3--:R-:W-:Y:S01]  /*1f20*/  ISETP.GE.AND P0, PT, R61, R6, PT ;  /* 0x000000063d00720c */ /* 0x008fe20003f06270 */
[----:B------:R-:W-:Y:S01]  /*1f30*/  USHF.R.U32.HI UR4, URZ, 0x1, UR5 ;  /* 0x000000013f047899 */ /* 0x000fe20008011605 */
[----:B------:R-:W-:Y:S01]  /*1f40*/  SHF.R.S32.HI R11, RZ, 0x1f, R10 ;  /* 0x0000001fff0b7819 */ /* 0x000fe2000001140a */
[----:B------:R-:W-:Y:S01]  /*1f50*/  IMAD R12, R5, -0x2, R6 ;  /* 0xfffffffe050c7824 */ /* 0x000fe200078e0206 */
[----:B------:R-:W-:Y:S01]  /*1f60*/  ULOP3.LUT UR38, UR38, UR6, URZ, 0x3c, !UPT ;  /* 0x0000000626267292 */ /* 0x000fe2000f8e3c3f */
[----:B------:R-:W-:Y:S01]  /*1f70*/  IMAD.SHL.U32 R5, R60, 0x80, RZ ;  /* 0x000000803c057824 */ /* 0x000fe200078e00ff */
[----:B------:R-:W-:Y:S01]  /*1f80*/  LOP3.LUT R73, R8, R3, R4, 0xfe, !PT ;  /* 0x0000000308497212 */ /* 0x000fe200078efe04 */
[----:B------:R-:W-:Y:S01]  /*1f90*/  IMAD R6, R15, UR8, RZ ;  /* 0x000000080f067c24 */ /* 0x000fe2000f8e02ff */
[----:B------:R-:W-:Y:S01]  /*1fa0*/  UIMAD UR39, UR4, -0x3, UR39 ;  /* 0xfffffffd042778a4 */ /* 0x000fe2000f8e0227 */
[----:B------:R-:W-:Y:S01]  /*1fb0*/  IMAD R0, R0, -0x40, R7 ;  /* 0xffffffc000007824 */ /* 0x000fe200078e0207 */
[----:B------:R-:W-:Y:S01]  /*1fc0*/  ISETP.GE.OR P0, PT, R5, UR7, P0 ;  /* 0x0000000705007c0c */ /* 0x000fe20008706670 */
[C---:B------:R-:W-:Y:S01]  /*1fd0*/  IMAD R13, R59.reuse, UR9, R6 ;  /* 0x000000093b0d7c24 */ /* 0x040fe2000f8e0206 */
[----:B------:R-:W-:Y:S01]  /*1fe0*/  @UP1 ULOP3.LUT UR38, UR38, 0x1, UR4, 0x78, !UPT ;  /* 0x0000000126261892 */ /* 0x000fe2000f8e7804 */
[----:B------:R-:W-:Y:S01]  /*1ff0*/  IMAD.WIDE.U32 R6, R59, UR8, R10 ;  /* 0x000000083b067c25 */ /* 0x000fe2000f8e000a */
[----:B------:R-:W-:-:S03]  /*2000*/  IADD3 R3, -R5, UR7, R0 ;  /* 0x0000000705037c10 */ /* 0x000fc6000fffe100 */
[----:B------:R-:W-:Y:S02]  /*2010*/  IMAD.IADD R7, R7, 0x1, R13 ;  /* 0x0000000107077824 */ /* 0x000fe400078e020d */
[----:B------:R-:W-:Y:S02]  /*2020*/  IMAD.IADD R4, R12, 0x1, -R61 ;  /* 0x000000010c047824 */ /* 0x000fe400078e0a3d */
[----:B------:R-:W-:Y:S02]  /*2030*/  IMAD.MOV.U32 R0, RZ, RZ, -0x1 ;  /* 0xffffffffff007424 */ /* 0x000fe400078e00ff */
[----:B------:R-:W-:Y:S05]  /*2040*/  @P0 BRA `(.L_x_34) ;  /* 0x0000002000a40947 */ /* 0x000fea0003800000 */
[----:B------:R-:W0:Y:S01]  /*2050*/  LDC.64 R66, c[0x0][0x5c8] ;  /* 0x00017200ff427b82 */ /* 0x000e220000000a00 */
[----:B-----5:R-:W-:Y:S01]  /*2060*/  FSETP.NEU.AND P0, PT, R57, RZ, PT ;  /* 0x000000ff3900720b */ /* 0x020fe20003f0d000 */
[----:B------:R-:W-:Y:S01]  /*2070*/  BSSY B0, `(.L_x_34) ;  /* 0x0000226000007945 */ /* 0x000fe20003800000 */
[----:B------:R-:W-:-:S04]  /*2080*/  ISETP.GT.AND P2, PT, R4, RZ, PT ;  /* 0x000000ff0400720c */ /* 0x000fc80003f44270 */
[----:B------:R-:W-:Y:S01]  /*2090*/  ISETP.GT.AND P1, PT, R3, RZ, P2 ;  /* 0x000000ff0300720c */ /* 0x000fe20001724270 */
[-C--:B0-----:R-:W-:Y:S02]  /*20a0*/  IMAD R12, R9, R66.reuse, RZ ;  /* 0x00000042090c7224 */ /* 0x081fe400078e02ff */
[----:B------:R-:W-:-:S04]  /*20b0*/  IMAD.WIDE.U32 R60, R73, R66, R6 ;  /* 0x00000042493c7225 */ /* 0x000fc800078e0006 */
[----:B------:R-:W-:-:S04]  /*20c0*/  IMAD R5, R73, R67, R12 ;  /* 0x0000004349057224 */ /* 0x000fc800078e020c */
[----:B------:R-:W-:Y:S01]  /*20d0*/  IMAD.IADD R75, R61, 0x1, R5 ;  /* 0x000000013d4b7824 */ /* 0x000fe200078e0205 */
[----:B------:R-:W-:Y:S06]  /*20e0*/  @!P0 BRA `(.L_x_35) ;  /* 0x0000001400e88947 */ /* 0x000fec0003800000 */
[----:B------:R-:W0:Y:S01]  /*20f0*/  LDC.64 R64, c[0x0][0x5b8] ;  /* 0x00016e00ff407b82 */ /* 0x000e220000000a00 */
[----:B------:R-:W-:-:S07]  /*2100*/  ULDC.64 UR4, c[0x0][0x5c0] ;  /* 0x0001700000047ab9 */ /* 0x000fce0000000a00 */
[----:B------:R-:W1:Y:S08]  /*2110*/  LDC.64 R68, c[0x0][0x5b0] ;  /* 0x00016c00ff447b82 */ /* 0x000e700000000a00 */
[----:B------:R-:W2:Y:S01]  /*2120*/  LDC.64 R70, c[0x0][0x5a8] ;  /* 0x00016a00ff467b82 */ /* 0x000ea20000000a00 */
[-C--:B0-----:R-:W-:Y:S02]  /*2130*/  IMAD R6, R15, R64.reuse, RZ ;  /* 0x000000400f067224 */ /* 0x081fe400078e02ff */
[----:B------:R-:W-:-:S04]  /*2140*/  IMAD.WIDE.U32 R62, R59, R64, R10 ;  /* 0x000000403b3e7225 */ /* 0x000fc800078e000a */
[----:B------:R-:W-:Y:S02]  /*2150*/  IMAD R61, R59, R65, R6 ;  /* 0x000000413b3d7224 */ /* 0x000fe400078e0206 */
[-C--:B-1----:R-:W-:Y:S02]  /*2160*/  IMAD R8, R9, R68.reuse, RZ ;  /* 0x0000004409087224 */ /* 0x082fe400078e02ff */
[----:B------:R-:W-:Y:S02]  /*2170*/  IMAD.IADD R13, R63, 0x1, R61 ;  /* 0x000000013f0d7824 */ /* 0x000fe400078e023d */
[----:B------:R-:W-:Y:S02]  /*2180*/  IMAD.MOV.U32 R12, RZ, RZ, R62 ;  /* 0x000000ffff0c7224 */ /* 0x000fe400078e003e */
[C---:B------:R-:W-:Y:S02]  /*2190*/  IMAD R65, R73.reuse, R69, R8 ;  /* 0x0000004549417224 */ /* 0x040fe400078e0208 */
[----:B------:R-:W-:-:S04]  /*21a0*/  IMAD.WIDE.U32 R6, R73, R68, R12 ;  /* 0x0000004449067225 */ /* 0x000fc800078e000c */
[----:B------:R-:W-:Y:S01]  /*21b0*/  IMAD.IADD R5, R7, 0x1, R65 ;  /* 0x0000000107057824 */ /* 0x000fe200078e0241 */
[----:B--2---:R-:W-:-:S04]  /*21c0*/  LEA R14, P0, R6, R70, 0x1 ;  /* 0x00000046060e7211 */ /* 0x004fc800078008ff */
[----:B------:R-:W-:-:S05]  /*21d0*/  LEA.HI.X R15, R6, R71, R5, 0x1, P0 ;  /* 0x00000047060f7211 */ /* 0x000fca00000f0c05 */
[----:B------:R0:W2:Y:S01]  /*21e0*/  @P1 LDG.E.LTC128B.U16 R5, desc[UR36][R14.64] ;  /* 0x000000240e051981 */ /* 0x0000a2000c1e1520 */
[----:B------:R-:W-:Y:S01]  /*21f0*/  IMAD.WIDE.U32 R6, R73, R68, R10 ;  /* 0x0000004449067225 */ /* 0x000fe200078e000a */
[----:B------:R-:W-:Y:S03]  /*2200*/  BSSY B1, `(.L_x_36) ;  /* 0x0000013000017945 */ /* 0x000fe60003800000 */
[----:B------:R-:W-:Y:S02]  /*2210*/  IMAD.IADD R7, R65, 0x1, R7 ;  /* 0x0000000141077824 */ /* 0x000fe400078e0207 */
[----:B------:R-:W-:Y:S01]  /*2220*/  IMAD.WIDE.U32 R20, R59, R64, R6 ;  /* 0x000000403b147225 */ /* 0x000fe200078e0006 */
[----:B0-----:R-:W-:-:S03]  /*2230*/  SHF.L.U64.HI R15, R68, 0x3, R69 ;  /* 0x00000003440f7819 */ /* 0x001fc60000010245 */
[----:B------:R-:W-:Y:S01]  /*2240*/  IMAD.IADD R7, R61, 0x1, R21 ;  /* 0x000000013d077824 */ /* 0x000fe200078e0215 */
[----:B------:R-:W-:Y:S01]  /*2250*/  LEA R6, P4, R20, R70, 0x1 ;  /* 0x0000004614067211 */ /* 0x000fe200078808ff */
[----:B------:R-:W-:-:S03]  /*2260*/  IMAD.SHL.U32 R14, R68, 0x8, RZ ;  /* 0x00000008440e7824 */ /* 0x000fc600078e00ff */
[----:B------:R-:W-:Y:S01]  /*2270*/  LEA.HI.X R7, R20, R71, R7, 0x1, P4 ;  /* 0x0000004714077211 */ /* 0x000fe200020f0c07 */
[----:B--2---:R-:W-:-:S05]  /*2280*/  HADD2.F32 R8, -RZ, R5.H0_H0 ;  /* 0x20000005ff087230 */ /* 0x004fca0000004100 */
[----:B------:R-:W-:Y:S01]  /*2290*/  FMUL R9, R8, R57 ;  /* 0x0000003908097220 */ /* 0x000fe20000400000 */
[----:B------:R-:W-:-:S03]  /*22a0*/  LEA R8, P0, R60, UR4, 0x1 ;  /* 0x000000043c087c11 */ /* 0x000fc6000f8008ff */
[----:B------:R-:W-:Y:S01]  /*22b0*/  FFMA R24, R24, R56, R9 ;  /* 0x0000003818187223 */ /* 0x000fe20000000009 */
[----:B------:R-:W-:Y:S02]  /*22c0*/  LEA.HI.X R9, R60, UR5, R75, 0x1, P0 ;  /* 0x000000053c097c11 */ /* 0x000fe400080f0c4b */
[----:B------:R-:W-:Y:S02]  /*22d0*/  ISETP.GT.AND P0, PT, R4, 0x1, PT ;  /* 0x000000010400780c */ /* 0x000fe40003f04270 */
[----:B------:R-:W-:Y:S02]  /*22e0*/  F2FP.F16.F32.PACK_AB R24, RZ, R24 ;  /* 0x00000018ff18723e */ /* 0x000fe400000000ff */
[----:B------:R-:W-:-:S03]  /*22f0*/  ISETP.GT.AND P3, PT, R3, RZ, P0 ;  /* 0x000000ff0300720c */ /* 0x000fc60000764270 */
[----:B------:R0:W-:Y:S10]  /*2300*/  @P1 STG.E.U16 desc[UR36][R8.64], R24 ;  /* 0x0000001808001986 */ /* 0x0001f4000c101524 */
[----:B------:R-:W-:Y:S05]  /*2310*/  @!P3 BRA `(.L_x_37) ;  /* 0x000000000004b947 */ /* 0x000fea0003800000 */
[----:B------:R1:W5:Y:S02]  /*2320*/  LDG.E.LTC128B.U16 R5, desc[UR36][R6.64+0x2] ;  /* 0x0000022406057981 */ /* 0x000364000c1e1520 */
.L_x_37:
[----:B------:R-:W-:Y:S05]  /*2330*/  BSYNC B1 ;  /* 0x0000000000017941 */ /* 0x000fea0003800000 */
.L_x_36:
[----:B-----5:R-:W-:Y:S01]  /*2340*/  HADD2.F32 R12, -RZ, R5.H0_H0 ;  /* 0x20000005ff0c7230 */ /* 0x020fe20000004100 */
[----:B------:R-:W-:Y:S01]  /*2350*/  ISETP.GT.AND P2, PT, R3, 0x8, P2 ;  /* 0x000000080300780c */ /* 0x000fe20001744270 */
[----:B------:R-:W-:Y:S01]  /*2360*/  IMAD.WIDE.U32 R20, R73, R68, R14 ;  /* 0x0000004449147225 */ /* 0x000fe200078e000e */
[----:B0-----:R-:W-:-:S03]  /*2370*/  PRMT R24, R5, 0x7610, R24 ;  /* 0x0000761005187816 */ /* 0x001fc60000000018 */
[----:B------:R-:W-:Y:S01]  /*2380*/  FMUL R12, R12, R57 ;  /* 0x000000390c0c7220 */ /* 0x000fe20000400000 */
[----:B------:R-:W-:Y:S01]  /*2390*/  IMAD.IADD R65, R65, 0x1, R21 ;  /* 0x0000000141417824 */ /* 0x000fe200078e0215 */
[----:B------:R-:W-:Y:S02]  /*23a0*/  IADD3 R62, P1, R62, R20, RZ ;  /* 0x000000143e3e7210 */ /* 0x000fe40007f3e0ff */
[----:B------:R-:W-:-:S03]  /*23b0*/  FFMA R12, R25, R56, R12 ;  /* 0x00000038190c7223 */ /* 0x000fc6000000000c */
[----:B------:R-:W-:Y:S01]  /*23c0*/  IMAD.X R13, R65, 0x1, R13, P1 ;  /* 0x00000001410d7824 */ /* 0x000fe200008e060d */
[C---:B------:R-:W-:Y:S02]  /*23d0*/  LEA R14, P1, R62.reuse, R70, 0x1 ;  /* 0x000000463e0e7211 */ /* 0x040fe400078208ff */
[----:B------:R-:W-:Y:S02]  /*23e0*/  F2FP.F16.F32.PACK_AB R12, RZ, R12 ;  /* 0x0000000cff0c723e */ /* 0x000fe400000000ff */
[----:B------:R-:W-:Y:S02]  /*23f0*/  LEA.HI.X R15, R62, R71, R13, 0x1, P1 ;  /* 0x000000473e0f7211 */ /* 0x000fe400008f0c0d */
[----:B------:R-:W-:-:S05]  /*2400*/  PRMT R21, R12, 0x7610, R21 ;  /* 0x000076100c157816 */ /* 0x000fca0000000015 */
[----:B------:R0:W-:Y:S04]  /*2410*/  @P3 STG.E.U16 desc[UR36][R8.64+0x2], R21 ;  /* 0x0000021508003986 */ /* 0x0001e8000c101524 */
[----:B------:R-:W2:Y:S01]  /*2420*/  @P2 LDG.E.LTC128B.U16 R24, desc[UR36][R14.64] ;  /* 0x000000240e182981 */ /* 0x000ea2000c1e1520 */
[----:B------:R-:W-:Y:S01]  /*2430*/  IADD3 R20, P1, R10, R20, RZ ;  /* 0x000000140a147210 */ /* 0x000fe20007f3e0ff */
[----:B------:R-:W-:Y:S01]  /*2440*/  BSSY B1, `(.L_x_38) ;  /* 0x0000011000017945 */ /* 0x000fe20003800000 */
[C---:B------:R-:W-:Y:S02]  /*2450*/  SHF.L.U64.HI R13, R66.reuse, 0x4, R67 ;  /* 0x00000004420d7819 */ /* 0x040fe40000010243 */
[----:B------:R-:W-:Y:S01]  /*2460*/  ISETP.GT.AND P0, PT, R3, 0x8, P0 ;  /* 0x000000080300780c */ /* 0x000fe20000704270 */
[----:B0-----:R-:W-:Y:S01]  /*2470*/  IMAD.X R21, R11, 0x1, R65, P1 ;  /* 0x000000010b157824 */ /* 0x001fe200008e0641 */
[----:B------:R-:W-:Y:S01]  /*2480*/  LEA R12, P1, R66, R8, 0x4 ;  /* 0x00000008420c7211 */ /* 0x000fe200078220ff */
[----:B------:R-:W-:-:S04]  /*2490*/  IMAD.WIDE.U32 R20, R59, R64, R20 ;  /* 0x000000403b147225 */ /* 0x000fc800078e0014 */
[----:B------:R-:W-:Y:S02]  /*24a0*/  IMAD.X R13, R13, 0x1, R9, P1 ;  /* 0x000000010d0d7824 */ /* 0x000fe400008e0609 */
[----:B------:R-:W-:Y:S02]  /*24b0*/  IMAD.IADD R11, R61, 0x1, R21 ;  /* 0x000000013d0b7824 */ /* 0x000fe400078e0215 */
[----:B--2---:R-:W-:-:S05]  /*24c0*/  HADD2.F32 R10, -RZ, R24.H0_H0 ;  /* 0x20000018ff0a7230 */ /* 0x004fca0000004100 */
[----:B------:R-:W-:Y:S01]  /*24d0*/  FMUL R5, R10, R57 ;  /* 0x000000390a057220 */ /* 0x000fe20000400000 */
[----:B------:R-:W-:-:S03]  /*24e0*/  LEA R10, P3, R20, R70, 0x1 ;  /* 0x00000046140a7211 */ /* 0x000fc600078608ff */
[----:B------:R-:W-:Y:S01]  /*24f0*/  FFMA R5, R26, R56, R5 ;  /* 0x000000381a057223 */ /* 0x000fe20000000005 */
[----:B------:R-:W-:-:S04]  /*2500*/  LEA.HI.X R11, R20, R71, R11, 0x1, P3 ;  /* 0x00000047140b7211 */ /* 0x000fc800018f0c0b */
[----:B------:R-:W-:-:S05]  /*2510*/  F2FP.F16.F32.PACK_AB R5, RZ, R5 ;  /* 0x00000005ff05723e */ /* 0x000fca00000000ff */
[----:B------:R0:W-:Y:S01]  /*2520*/  @P2 STG.E.U16 desc[UR36][R12.64], R5 ;  /* 0x000000050c002986 */ /* 0x0001e2000c101524 */
[----:B------:R-:W-:Y:S05]  /*2530*/  @!P0 BRA `(.L_x_39) ;  /* 0x0000000000048947 */ /* 0x000fea0003800000 */
[----:B------:R2:W5:Y:S02]  /*2540*/  LDG.E.LTC128B.U16 R24, desc[UR36][R10.64+0x2] ;  /* 0x000002240a187981 */ /* 0x000564000c1e1520 */
.L_x_39:
[----:B------:R-:W-:Y:S05]  /*2550*/  BSYNC B1 ;  /* 0x0000000000017941 */ /* 0x000fea0003800000 */
.L_x_38:
[----:B-----5:R-:W-:Y:S01]  /*2560*/  HADD2.F32 R14, -RZ, R24.H0_H0 ;  /* 0x20000018ff0e7230 */ /* 0x020fe20000004100 */
[----:B------:R-:W-:Y:S01]  /*2570*/  ISETP.GT.AND P1, PT, R4, 0x8, PT ;  /* 0x000000080400780c */ /* 0x000fe20003f24270 */
[----:B------:R-:W-:Y:S03]  /*2580*/  BSSY B1, `(.L_x_40) ;  /* 0x0000008000017945 */ /* 0x000fe60003800000 */
[----:B------:R-:W-:Y:S01]  /*2590*/  FMUL R14, R14, R57 ;  /* 0x000000390e0e7220 */ /* 0x000fe20000400000 */
[----:B------:R-:W-:-:S03]  /*25a0*/  ISETP.GT.AND P2, PT, R3, RZ, P1 ;  /* 0x000000ff0300720c */ /* 0x000fc60000f44270 */
[----:B------:R-:W-:-:S05]  /*25b0*/  FFMA R14, R27, R56, R14 ;  /* 0x000000381b0e7223 */ /* 0x000fca000000000e */
[----:B------:R-:W-:-:S05]  /*25c0*/  F2FP.F16.F32.PACK_AB R14, RZ, R14 ;  /* 0x0000000eff0e723e */ /* 0x000fca00000000ff */
[----:B------:R3:W-:Y:S01]  /*25d0*/  @P0 STG.E.U16 desc[UR36][R12.64+0x2], R14 ;  /* 0x0000020e0c000986 */ /* 0x0007e2000c101524 */
[----:B------:R-:W-:Y:S05]  /*25e0*/  @!P2 BRA `(.L_x_41) ;  /* 0x000000000004a947 */ /* 0x000fea0003800000 */
[----:B------:R4:W5:Y:S02]  /*25f0*/  LDG.E.LTC128B.U16 R24, desc[UR36][R6.64+0x10] ;  /* 0x0000102406187981 */ /* 0x000964000c1e1520 */
.L_x_41:
[----:B------:R-:W-:Y:S05]  /*2600*/  BSYNC B1 ;  /* 0x0000000000017941 */ /* 0x000fea0003800000 */
.L_x_40:
[----:B---3-5:R-:W-:Y:S01]  /*2610*/  HADD2.F32 R14, -RZ, R24.H0_H0 ;  /* 0x20000018ff0e7230 */ /* 0x028fe20000004100 */
[----:B------:R-:W-:Y:S01]  /*2620*/  ISETP.GT.AND P0, PT, R4, 0x9, PT ;  /* 0x000000090400780c */ /* 0x000fe20003f04270 */
[----:B------:R-:W-:Y:S03]  /*2630*/  BSSY B1, `(.L_x_42) ;  /* 0x0000008000017945 */ /* 0x000fe60003800000 */
[----:B0-----:R-:W-:Y:S01]  /*2640*/  FMUL R5, R14, R57 ;  /* 0x000000390e057220 */ /* 0x001fe20000400000 */
[----:B------:R-:W-:-:S03]  /*2650*/  ISETP.GT.AND P3, PT, R3, RZ, P0 ;  /* 0x000000ff0300720c */ /* 0x000fc60000764270 */
[----:B------:R-:W-:-:S05]  /*2660*/  FFMA R5, R28, R56, R5 ;  /* 0x000000381c057223 */ /* 0x000fca0000000005 */
[----:B------:R-:W-:-:S05]  /*2670*/  F2FP.F16.F32.PACK_AB R5, RZ, R5 ;  /* 0x00000005ff05723e */ /* 0x000fca00000000ff */
[----:B------:R0:W-:Y:S01]  /*2680*/  @P2 STG.E.U16 desc[UR36][R8.64+0x10], R5 ;  /* 0x0000100508002986 */ /* 0x0001e2000c101524 */
[----:B------:R-:W-:Y:S05]  /*2690*/  @!P3 BRA `(.L_x_43) ;  /* 0x000000000004b947 */ /* 0x000fea0003800000 */
[----:B------:R3:W5:Y:S02]  /*26a0*/  LDG.E.LTC128B.U16 R24, desc[UR36][R6.64+0x12] ;  /* 0x0000122406187981 */ /* 0x000764000c1e1520 */
.L_x_43:
[----:B------:R-:W-:Y:S05]  /*26b0*/  BSYNC B1 ;  /* 0x0000000000017941 */ /* 0x000fea0003800000 */
.L_x_42:
[----:B-----5:R-:W-:Y:S01]  /*26c0*/  HADD2.F32 R14, -RZ, R24.H0_H0 ;  /* 0x20000018ff0e7230 */ /* 0x020fe20000004100 */
[----:B------:R-:W-:Y:S01]  /*26d0*/  ISETP.GT.AND P1, PT, R3, 0x8, P1 ;  /* 0x000000080300780c */ /* 0x000fe20000f24270 */
[----:B------:R-:W-:Y:S03]  /*26e0*/  BSSY B1, `(.L_x_44) ;  /* 0x0000007000017945 */ /* 0x000fe60003800000 */
[----:B------:R-:W-:-:S04]  /*26f0*/  FMUL R14, R14, R57 ;  /* 0x000000390e0e7220 */ /* 0x000fc80000400000 */
[----:B------:R-:W-:-:S05]  /*2700*/  FFMA R14, R29, R56, R14 ;  /* 0x000000381d0e7223 */ /* 0x000fca000000000e */
[----:B------:R-:W-:-:S05]  /*2710*/  F2FP.F16.F32.PACK_AB R14, RZ, R14 ;  /* 0x0000000eff0e723e */ /* 0x000fca00000000ff */
[----:B------:R0:W-:Y:S01]  /*2720*/  @P3 STG.E.U16 desc[UR36][R8.64+0x12], R14 ;  /* 0x0000120e08003986 */ /* 0x0001e2000c101524 */
[----:B------:R-:W-:Y:S05]  /*2730*/  @!P1 BRA `(.L_x_45) ;  /* 0x0000000000049947 */ /* 0x000fea0003800000 */
[----:B------:R0:W5:Y:S02]  /*2740*/  LDG.E.LTC128B.U16 R24, desc[UR36][R10.64+0x10] ;  /* 0x000010240a187981 */ /* 0x000164000c1e1520 */
.L_x_45:
[----:B------:R-:W-:Y:S05]  /*2750*/  BSYNC B1 ;  /* 0x0000000000017941 */ /* 0x000fea0003800000 */
.L_x_44:
[----:B0----5:R-:W-:Y:S01]  /*2760*/  HADD2.F32 R14, -RZ, R24.H0_H0 ;  /* 0x20000018ff0e7230 */ /* 0x021fe20000004100 */
        /* <DEDUP_REMOVED lines=8> */
.L_x_47:
[----:B------:R-:W-:Y:S05]  /*27f0*/  BSYNC B1 ;  /* 0x0000000000017941 */ /* 0x000fea0003800000 */
.L_x_46:
        /* <DEDUP_REMOVED lines=10> */
.L_x_49:
[----:B------:R-:W-:Y:S05]  /*28a0*/  BSYNC B1 ;  /* 0x0000000000017941 */ /* 0x000fea0003800000 */
.L_x_48:
[----:B0----5:R-:W-:Y:S01]  /*28b0*/  HADD2.F32 R14, -RZ, R24.H0_H0 ;  /* 0x20000018ff0e7230 */ /* 0x021fe20000004100 */
        /* <DEDUP_REMOVED lines=9> */
.L_x_51:
[----:B------:R-:W-:Y:S05]  /*2950*/  BSYNC B1 ;  /* 0x0000000000017941 */ /* 0x000fea0003800000 */
.L_x_50:
        /* <DEDUP_REMOVED lines=9> */
.L_x_53:
[----:B------:R-:W-:Y:S05]  /*29f0*/  BSYNC B1 ;  /* 0x0000000000017941 */ /* 0x000fea0003800000 */
.L_x_52:
        /* <DEDUP_REMOVED lines=9> */
.L_x_55:
[----:B------:R-:W-:Y:S05]  /*2a90*/  BSYNC B1 ;  /* 0x0000000000017941 */ /* 0x000fea0003800000 */
.L_x_54:
        /* <DEDUP_REMOVED lines=10> */
.L_x_57:
[----:B------:R-:W-:Y:S05]  /*2b40*/  BSYNC B1 ;  /* 0x0000000000017941 */ /* 0x000fea0003800000 */
.L_x_56:
        /* <DEDUP_REMOVED lines=10> */
.L_x_59:
[----:B------:R-:W-:Y:S05]  /*2bf0*/  BSYNC B1 ;  /* 0x0000000000017941 */ /* 0x000fea0003800000 */
.L_x_58:
        /* <DEDUP_REMOVED lines=9> */
.L_x_61:
[----:B------:R-:W-:Y:S05]  /*2c90*/  BSYNC B1 ;  /* 0x0000000000017941 */ /* 0x000fea0003800000 */
.L_x_60:
        /* <DEDUP_REMOVED lines=9> */
.L_x_63:
[----:B------:R-:W-:Y:S05]  /*2d30*/  BSYNC B1 ;  /* 0x0000000000017941 */ /* 0x000fea0003800000 */
.L_x_62:
        /* <DEDUP_REMOVED lines=10> */
.L_x_65:
[----:B------:R-:W-:Y:S05]  /*2de0*/  BSYNC B1 ;  /* 0x0000000000017941 */ /* 0x000fea0003800000 */
.L_x_64:
        /* <DEDUP_REMOVED lines=10> */
.L_x_67:
[----:B------:R-:W-:Y:S05]  /*2e90*/  BSYNC B1 ;  /* 0x0000000000017941 */ /* 0x000fea0003800000 */
.L_x_66:
        /* <DEDUP_REMOVED lines=9> */
.L_x_69:
[----:B------:R-:W-:Y:S05]  /*2f30*/  BSYNC B1 ;  /* 0x0000000000017941 */ /* 0x000fea0003800000 */
.L_x_68:
        /* <DEDUP_REMOVED lines=9> */
.L_x_71:
[----:B------:R-:W-:Y:S05]  /*2fd0*/  BSYNC B1 ;  /* 0x0000000000017941 */ /* 0x000fea0003800000 */
.L_x_70:
        /* <DEDUP_REMOVED lines=10> */
.L_x_73:
[----:B------:R-:W-:Y:S05]  /*3080*/  BSYNC B1 ;  /* 0x0000000000017941 */ /* 0x000fea0003800000 */
.L_x_72:
        /* <DEDUP_REMOVED lines=10> */
.L_x_75:
[----:B------:R-:W-:Y:S05]  /*3130*/  BSYNC B1 ;  /* 0x0000000000017941 */ /* 0x000fea0003800000 */
.L_x_74:
        /* <DEDUP_REMOVED lines=9> */
.L_x_77:
[----:B------:R-:W-:Y:S05]  /*31d0*/  BSYNC B1 ;  /* 0x0000000000017941 */ /* 0x000fea0003800000 */
.L_x_76:
        /* <DEDUP_REMOVED lines=9> */
.L_x_79:
[----:B------:R-:W-:Y:S05]  /*3270*/  BSYNC B1 ;  /* 0x0000000000017941 */ /* 0x000fea0003800000 */
.L_x_78:
        /* <DEDUP_REMOVED lines=10> */
.L_x_81:
[----:B------:R-:W-:Y:S05]  /*3320*/  BSYNC B1 ;  /* 0x0000000000017941 */ /* 0x000fea0003800000 */
.L_x_80:
        /* <DEDUP_REMOVED lines=10> */
.L_x_83:
[----:B------:R-:W-:Y:S05]  /*33d0*/  BSYNC B1 ;  /* 0x0000000000017941 */ /* 0x000fea0003800000 */
.L_x_82:
        /* <DEDUP_REMOVED lines=9> */
.L_x_85:
[----:B------:R-:W-:Y:S05]  /*3470*/  BSYNC B1 ;  /* 0x0000000000017941 */ /* 0x000fea0003800000 */
.L_x_84:
        /* <DEDUP_REMOVED lines=9> */
.L_x_87:
[----:B------:R-:W-:Y:S05]  /*3510*/  BSYNC B1 ;  /* 0x0000000000017941 */ /* 0x000fea0003800000 */
.L_x_86:
        /* <DEDUP_REMOVED lines=10> */
.L_x_89:
[----:B------:R-:W-:Y:S05]  /*35c0*/  BSYNC B1 ;  /* 0x0000000000017941 */ /* 0x000fea0003800000 */
.L_x_88:
[----:B0----5:R-:W-:Y:S01]  /*35d0*/  HADD2.F32 R14, -RZ, R24.H0_H0 ;  /* 0x20000018ff0e7230 */ /* 0x021fe20000004100 */
[----:B------:R-:W-:Y:S01]  /*35e0*/  ISETP.GT.AND P0, PT, R4, 0x39, PT ;  /* 0x000000390400780c */ /* 0x000fe20003f04270 */
[----:B------:R-:W-:Y:S01]  /*35f0*/  @P2 IMAD.MOV.U32 R4, RZ, RZ, R8 ;  /* 0x000000ffff042224 */ /* 0x000fe200078e0008 */
[----:B------:R-:W-:Y:S02]  /*3600*/  BSSY B1, `(.L_x_90) ;  /* 0x000000a000017945 */ /* 0x000fe40003800000 */
[----:B------:R-:W-:Y:S01]  /*3610*/  FMUL R5, R14, R57 ;  /* 0x000000390e057220 */ /* 0x000fe20000400000 */
[----:B------:R-:W-:-:S03]  /*3620*/  ISETP.GT.AND P3, PT, R3, RZ, P0 ;  /* 0x000000ff0300720c */ /* 0x000fc60000764270 */
[----:B------:R-:W-:-:S05]  /*3630*/  FFMA R5, R52, R56, R5 ;  /* 0x0000003834057223 */ /* 0x000fca0000000005 */
[----:B------:R-:W-:-:S04]  /*3640*/  F2FP.F16.F32.PACK_AB R5, RZ, R5 ;  /* 0x00000005ff05723e */ /* 0x000fc800000000ff */
[----:B------:R-:W-:Y:S01]  /*3650*/  PRMT R14, R5, 0x7610, R14 ;  /* 0x00007610050e7816 */ /* 0x000fe2000000000e */
[----:B------:R-:W-:-:S05]  /*3660*/  @P2 IMAD.MOV.U32 R5, RZ, RZ, R9 ;  /* 0x000000ffff052224 */ /* 0x000fca00078e0009 */
[----:B------:R0:W-:Y:S01]  /*3670*/  @P2 STG.E.U16 desc[UR36][R4.64+0x70], R14 ;  /* 0x0000700e04002986 */ /* 0x0001e2000c101524 */
[----:B------:R-:W-:Y:S05]  /*3680*/  @!P3 BRA `(.L_x_91) ;  /* 0x000000000004b947 */ /* 0x000fea0003800000 */
[----:B------:R0:W5:Y:S02]  /*3690*/  LDG.E.LTC128B.U16 R24, desc[UR36][R6.64+0x72] ;  /* 0x0000722406187981 */ /* 0x000164000c1e1520 */
.L_x_91:
[----:B------:R-:W-:Y:S05]  /*36a0*/  BSYNC B1 ;  /* 0x0000000000017941 */ /* 0x000fea0003800000 */
.L_x_90:
        /* <DEDUP_REMOVED lines=9> */
.L_x_93:
[----:B------:R-:W-:Y:S05]  /*3740*/  BSYNC B1 ;  /* 0x0000000000017941 */ /* 0x000fea0003800000 */
.L_x_92:
[----:B0----5:R-:W-:Y:S01]  /*3750*/  HADD2.F32 R4, -RZ, R24.H0_H0 ;  /* 0x20000018ff047230 */ /* 0x021fe20000004100 */
[----:B------:R-:W-:Y:S01]  /*3760*/  ISETP.GT.AND P0, PT, R3, 0x8, P0 ;  /* 0x000000080300780c */ /* 0x000fe20000704270 */
[----:B------:R-:W-:Y:S03]  /*3770*/  BSSY B1, `(.L_x_94) ;  /* 0x000000a000017945 */ /* 0x000fe60003800000 */
[----:B------:R-:W-:Y:S01]  /*3780*/  FMUL R5, R4, R57 ;  /* 0x0000003904057220 */ /* 0x000fe20000400000 */
[----:B------:R-:W-:-:S03]  /*3790*/  @P1 IMAD.MOV.U32 R4, RZ, RZ, R12 ;  /* 0x000000ffff041224 */ /* 0x000fc600078e000c */
[----:B------:R-:W-:-:S05]  /*37a0*/  FFMA R5, R54, R56, R5 ;  /* 0x0000003836057223 */ /* 0x000fca0000000005 */
[----:B------:R-:W-:-:S04]  /*37b0*/  F2FP.F16.F32.PACK_AB R5, RZ, R5 ;  /* 0x00000005ff05723e */ /* 0x000fc800000000ff */
[----:B-1-34-:R-:W-:Y:S01]  /*37c0*/  PRMT R6, R5, 0x7610, R6 ;  /* 0x0000761005067816 */ /* 0x01afe20000000006 */
[----:B------:R-:W-:-:S05]  /*37d0*/  @P1 IMAD.MOV.U32 R5, RZ, RZ, R13 ;  /* 0x000000ffff051224 */ /* 0x000fca00078e000d */
[----:B------:R0:W-:Y:S01]  /*37e0*/  @P1 STG.E.U16 desc[UR36][R4.64+0x70], R6 ;  /* 0x0000700604001986 */ /* 0x0001e2000c101524 */
[----:B------:R-:W-:Y:S05]  /*37f0*/  @!P0 BRA `(.L_x_95) ;  /* 0x0000000000048947 */ /* 0x000fea0003800000 */
[----:B------:R1:W5:Y:S02]  /*3800*/  LDG.E.LTC128B.U16 R24, desc[UR36][R10.64+0x72] ;  /* 0x000072240a187981 */ /* 0x000364000c1e1520 */
.L_x_95:
[----:B------:R-:W-:Y:S05]  /*3810*/  BSYNC B1 ;  /* 0x0000000000017941 */ /* 0x000fea0003800000 */
.L_x_94:
[----:B------:R-:W-:Y:S05]  /*3820*/  @!P0 BRA `(.L_x_96) ;  /* 0x0000000800a88947 */ /* 0x000fea0003800000 */
[----:B-----5:R-:W-:-:S05]  /*3830*/  HADD2.F32 R24, -RZ, R24.H0_H0 ;  /* 0x20000018ff187230 */ /* 0x020fca0000004100 */
[----:B------:R-:W-:-:S04]  /*3840*/  FMUL R24, R24, R57 ;  /* 0x0000003918187220 */ /* 0x000fc80000400000 */
[----:B------:R-:W-:-:S05]  /*3850*/  FFMA R24, R55, R56, R24 ;  /* 0x0000003837187223 */ /* 0x000fca0000000018 */
[----:B------:R-:W-:-:S05]  /*3860*/  F2FP.F16.F32.PACK_AB R24, RZ, R24 ;  /* 0x00000018ff18723e */ /* 0x000fca00000000ff */
[----:B------:R3:W-:Y:S01]  /*3870*/  STG.E.U16 desc[UR36][R12.64+0x72], R24 ;  /* 0x000072180c007986 */ /* 0x0007e2000c101524 */
[----:B------:R-:W-:Y:S05]  /*3880*/  BRA `(.L_x_96) ;  /* 0x0000000800907947 */ /* 0x000fea0003800000 */
.L_x_35:
[----:B------:R-:W-:Y:S01]  /*3890*/  ISETP.GT.AND P0, PT, R4, 0x1, PT ;  /* 0x000000010400780c */ /* 0x000fe20003f04270 */
[----:B------:R-:W-:Y:S01]  /*38a0*/  ULDC.64 UR4, c[0x0][0x5c0] ;  /* 0x0001700000047ab9 */ /* 0x000fe20000000a00 */
[-C--:B------:R-:W-:Y:S01]  /*38b0*/  FMUL R24, R24, R56.reuse ;  /* 0x0000003818187220 */ /* 0x080fe20000400000 */
[-C--:B------:R-:W-:Y:S01]  /*38c0*/  FMUL R25, R25, R56.reuse ;  /* 0x0000003819197220 */ /* 0x080fe20000400000 */
[----:B------:R-:W-:Y:S01]  /*38d0*/  ISETP.GT.AND P3, PT, R3, RZ, P0 ;  /* 0x000000ff0300720c */ /* 0x000fe20000764270 */
[-C--:B------:R-:W-:Y:S01]  /*38e0*/  FMUL R26, R26, R56.reuse ;  /* 0x000000381a1a7220 */ /* 0x080fe20000400000 */
[----:B------:R-:W-:Y:S01]  /*38f0*/  LEA R6, P4, R60, UR4, 0x1 ;  /* 0x000000043c067c11 */ /* 0x000fe2000f8808ff */
[----:B------:R-:W-:Y:S01]  /*3900*/  FMUL R27, R27, R56 ;  /* 0x000000381b1b7220 */ /* 0x000fe20000400000 */
[----:B------:R-:W-:Y:S01]  /*3910*/  F2FP.F16.F32.PACK_AB R24, RZ, R24 ;  /* 0x00000018ff18723e */ /* 0x000fe200000000ff */
[-C--:B------:R-:W-:Y:S01]  /*3920*/  FMUL R28, R28, R56.reuse ;  /* 0x000000381c1c7220 */ /* 0x080fe20000400000 */
[----:B------:R-:W-:Y:S01]  /*3930*/  LEA.HI.X R7, R60, UR5, R75, 0x1, P4 ;  /* 0x000000053c077c11 */ /* 0x000fe2000a0f0c4b */
[-C--:B------:R-:W-:Y:S01]  /*3940*/  FMUL R29, R29, R56.reuse ;  /* 0x000000381d1d7220 */ /* 0x080fe20000400000 */
[----:B------:R-:W-:Y:S01]  /*3950*/  F2FP.F16.F32.PACK_AB R25, RZ, R25 ;  /* 0x00000019ff19723e */ /* 0x000fe200000000ff */
[-C--:B------:R-:W-:Y:S01]  /*3960*/  FMUL R30, R30, R56.reuse ;  /* 0x000000381e1e7220 */ /* 0x080fe20000400000 */
[----:B------:R-:W-:Y:S01]  /*3970*/  SHF.L.U64.HI R67, R66, 0x4, R67 ;  /* 0x0000000442437819 */ /* 0x000fe20000010243 */
[----:B------:R-:W-:Y:S01]  /*3980*/  @P1 STG.E.U16 desc[UR36][R6.64], R24 ;  /* 0x0000001806001986 */ /* 0x000fe2000c101524 */
[----:B------:R-:W-:Y:S01]  /*3990*/  ISETP.GT.AND P1, PT, R4, 0x8, PT ;  /* 0x000000080400780c */ /* 0x000fe20003f24270 */
[----:B------:R-:W-:Y:S01]  /*39a0*/  FMUL R31, R31, R56 ;  /* 0x000000381f1f7220 */ /* 0x000fe20000400000 */
[C---:B------:R-:W-:Y:S01]  /*39b0*/  ISETP.GT.AND P4, PT, R3.reuse, 0x8, P0 ;  /* 0x000000080300780c */ /* 0x040fe20000784270 */
[----:B------:R-:W-:Y:S01]  /*39c0*/  @P3 STG.E.U16 desc[UR36][R6.64+0x2], R25 ;  /* 0x0000021906003986 */ /* 0x000fe2000c101524 */
[----:B------:R-:W-:Y:S01]  /*39d0*/  LEA R8, P3, R66, R6, 0x4 ;  /* 0x0000000642087211 */ /* 0x000fe200078620ff */
[-C--:B------:R-:W-:Y:S01]  /*39e0*/  FMUL R32, R32, R56.reuse ;  /* 0x0000003820207220 */ /* 0x080fe20000400000 */
[----:B------:R-:W-:Y:S01]  /*39f0*/  ISETP.GT.AND P2, PT, R3, 0x8, P2 ;  /* 0x000000080300780c */ /* 0x000fe20001744270 */
[-C--:B------:R-:W-:Y:S01]  /*3a00*/  FMUL R33, R33, R56.reuse ;  /* 0x0000003821217220 */ /* 0x080fe20000400000 */
[----:B------:R-:W-:Y:S01]  /*3a10*/  ISETP.GT.AND P0, PT, R4, 0x9, PT ;  /* 0x000000090400780c */ /* 0x000fe20003f04270 */
[----:B------:R-:W-:Y:S01]  /*3a20*/  IMAD.X R9, R67, 0x1, R7, P3 ;  /* 0x0000000143097824 */ /* 0x000fe200018e0607 */
[C---:B------:R-:W-:Y:S01]  /*3a30*/  ISETP.GT.AND P5, PT, R3.reuse, RZ, P1 ;  /* 0x000000ff0300720c */ /* 0x040fe20000fa4270 */
[-C--:B------:R-:W-:Y:S01]  /*3a40*/  FMUL R34, R34, R56.reuse ;  /* 0x0000003822227220 */ /* 0x080fe20000400000 */
[----:B------:R-:W-:Y:S01]  /*3a50*/  ISETP.GT.AND P3, PT, R3, RZ, P0 ;  /* 0x000000ff0300720c */ /* 0x000fe20000764270 */
[----:B------:R-:W-:Y:S01]  /*3a60*/  FMUL R35, R35, R56 ;  /* 0x0000003823237220 */ /* 0x000fe20000400000 */
[----:B------:R-:W-:Y:S01]  /*3a70*/  F2FP.F16.F32.PACK_AB R26, RZ, R26 ;  /* 0x0000001aff1a723e */ /* 0x000fe200000000ff */
[-C--:B------:R-:W-:Y:S01]  /*3a80*/  FMUL R36, R36, R56.reuse ;  /* 0x0000003824247220 */ /* 0x080fe20000400000 */
[----:B------:R-:W-:Y:S01]  /*3a90*/  F2FP.F16.F32.PACK_AB R27, RZ, R27 ;  /* 0x0000001bff1b723e */ /* 0x000fe200000000ff */
[----:B------:R-:W-:Y:S01]  /*3aa0*/  FMUL R37, R37, R56 ;  /* 0x0000003825257220 */ /* 0x000fe20000400000 */
[----:B------:R-:W-:Y:S01]  /*3ab0*/  F2FP.F16.F32.PACK_AB R28, RZ, R28 ;  /* 0x0000001cff1c723e */ /* 0x000fe200000000ff */
[----:B------:R-:W-:Y:S01]  /*3ac0*/  @P2 STG.E.U16 desc[UR36][R8.64], R26 ;  /* 0x0000001a08002986 */ /* 0x000fe2000c101524 */
[----:B------:R-:W-:Y:S01]  /*3ad0*/  F2FP.F16.F32.PACK_AB R29, RZ, R29 ;  /* 0x0000001dff1d723e */ /* 0x000fe200000000ff */
[-C--:B------:R-:W-:Y:S01]  /*3ae0*/  FMUL R38, R38, R56.reuse ;  /* 0x0000003826267220 */ /* 0x080fe20000400000 */
[----:B------:R-:W-:Y:S01]  /*3af0*/  ISETP.GT.AND P2, PT, R3, 0x8, P1 ;  /* 0x000000080300780c */ /* 0x000fe20000f44270 */
[----:B------:R-:W-:Y:S01]  /*3b00*/  @P4 STG.E.U16 desc[UR36][R8.64+0x2], R27 ;  /* 0x0000021b08004986 */ /* 0x000fe2000c101524 */
[----:B------:R-:W-:Y:S01]  /*3b10*/  ISETP.GT.AND P1, PT, R4, 0x10, PT ;  /* 0x000000100400780c */ /* 0x000fe20003f24270 */
[----:B------:R-:W-:Y:S01]  /*3b20*/  FMUL R39, R39, R56 ;  /* 0x0000003827277220 */ /* 0x000fe20000400000 */
[----:B------:R-:W-:Y:S01]  /*3b30*/  F2FP.F16.F32.PACK_AB R30, RZ, R30 ;  /* 0x0000001eff1e723e */ /* 0x000fe200000000ff */
[----:B------:R-:W-:Y:S01]  /*3b40*/  @P5 STG.E.U16 desc[UR36][R6.64+0x10], R28 ;  /* 0x0000101c06005986 */ /* 0x000fe2000c101524 */
[C---:B------:R-:W-:Y:S01]  /*3b50*/  ISETP.GT.AND P4, PT, R3.reuse, RZ, P1 ;  /* 0x000000ff0300720c */ /* 0x040fe20000f84270 */
[-C--:B------:R-:W-:Y:S01]  /*3b60*/  FMUL R40, R40, R56.reuse ;  /* 0x0000003828287220 */ /* 0x080fe20000400000 */
[----:B------:R-:W-:Y:S01]  /*3b70*/  F2FP.F16.F32.PACK_AB R31, RZ, R31 ;  /* 0x0000001fff1f723e */ /* 0x000fe200000000ff */
[----:B------:R-:W-:Y:S01]  /*3b80*/  @P3 STG.E.U16 desc[UR36][R6.64+0x12], R29 ;  /* 0x0000121d06003986 */ /* 0x000fe2000c101524 */
[----:B------:R-:W-:Y:S01]  /*3b90*/  ISETP.GT.AND P3, PT, R3, 0x8, P0 ;  /* 0x000000080300780c */ /* 0x000fe20000764270 */
[----:B------:R-:W-:Y:S01]  /*3ba0*/  FMUL R41, R41, R56 ;  /* 0x0000003829297220 */ /* 0x000fe20000400000 */
[----:B------:R-:W-:Y:S01]  /*3bb0*/  ISETP.GT.AND P0, PT, R4, 0x11, PT ;  /* 0x000000110400780c */ /* 0x000fe20003f04270 */
[----:B------:R-:W-:Y:S01]  /*3bc0*/  @P2 STG.E.U16 desc[UR36][R8.64+0x10], R30 ;  /* 0x0000101e08002986 */ /* 0x000fe2000c101524 */
[----:B------:R-:W-:Y:S01]  /*3bd0*/  F2FP.F16.F32.PACK_AB R32, RZ, R32 ;  /* 0x00000020ff20723e */ /* 0x000fe200000000ff */
[-C--:B------:R-:W-:Y:S01]  /*3be0*/  FMUL R42, R42, R56.reuse ;  /* 0x000000382a2a7220 */ /* 0x080fe20000400000 */
[----:B------:R-:W-:Y:S01]  /*3bf0*/  ISETP.GT.AND P5, PT, R3, RZ, P0 ;  /* 0x000000ff0300720c */ /* 0x000fe200007a4270 */
[-C--:B------:R-:W-:Y:S01]  /*3c00*/  FMUL R43, R43, R56.reuse ;  /* 0x000000382b2b7220 */ /* 0x080fe20000400000 */
[----:B------:R-:W-:Y:S01]  /*3c10*/  ISETP.GT.AND P2, PT, R3, 0x8, P1 ;  /* 0x000000080300780c */ /* 0x000fe20000f44270 */
[-C--:B------:R-:W-:Y:S01]  /*3c20*/  FMUL R44, R44, R56.reuse ;  /* 0x000000382c2c7220 */ /* 0x080fe20000400000 */
[----:B------:R-:W-:Y:S01]  /*3c30*/  ISETP.GT.AND P1, PT, R4, 0x18, PT ;  /* 0x000000180400780c */ /* 0x000fe20003f24270 */
[-C--:B------:R-:W-:Y:S01]  /*3c40*/  FMUL R45, R45, R56.reuse ;  /* 0x000000382d2d7220 */ /* 0x080fe20000400000 */
[----:B------:R-:W-:Y:S01]  /*3c50*/  F2FP.F16.F32.PACK_AB R33, RZ, R33 ;  /* 0x00000021ff21723e */ /* 0x000fe200000000ff */
[----:B------:R-:W-:Y:S01]  /*3c60*/  @P3 STG.E.U16 desc[UR36][R8.64+0x12], R31 ;  /* 0x0000121f08003986 */ /* 0x000fe2000c101524 */
[C---:B------:R-:W-:Y:S01]  /*3c70*/  ISETP.GT.AND P3, PT, R3.reuse, 0x8, P0 ;  /* 0x000000080300780c */ /* 0x040fe20000764270 */
[-C--:B------:R-:W-:Y:S01]  /*3c80*/  FMUL R46, R46, R56.reuse ;  /* 0x000000382e2e7220 */ /* 0x080fe20000400000 */
[----:B------:R-:W-:Y:S01]  /*3c90*/  ISETP.GT.AND P0, PT, R4, 0x19, PT ;  /* 0x000000190400780c */ /* 0x000fe20003f04270 */
[----:B------:R-:W-:Y:S01]  /*3ca0*/  @P4 STG.E.U16 desc[UR36][R6.64+0x20], R32 ;  /* 0x0000202006004986 */ /* 0x000fe2000c101524 */
[----:B------:R-:W-:Y:S01]  /*3cb0*/  ISETP.GT.AND P4, PT, R3, RZ, P1 ;  /* 0x000000ff0300720c */ /* 0x000fe20000f84270 */
[----:B------:R-:W-:Y:S01]  /*3cc0*/  FMUL R47, R47, R56 ;  /* 0x000000382f2f7220 */ /* 0x000fe20000400000 */
[----:B------:R-:W-:Y:S01]  /*3cd0*/  F2FP.F16.F32.PACK_AB R34, RZ, R34 ;  /* 0x00000022ff22723e */ /* 0x000fe200000000ff */
[----:B------:R-:W-:Y:S01]  /*3ce0*/  @P5 STG.E.U16 desc[UR36][R6.64+0x22], R33 ;  /* 0x0000222106005986 */ /* 0x000fe2000c101524 */
[----:B------:R-:W-:Y:S01]  /*3cf0*/  ISETP.GT.AND P5, PT, R3, RZ, P0 ;  /* 0x000000ff0300720c */ /* 0x000fe200007a4270 */
[----:B------:R-:W-:Y:S01]  /*3d00*/  FMUL R48, R48, R56 ;  /* 0x0000003830307220 */ /* 0x000fe20000400000 */
[----:B------:R-:W-:Y:S01]  /*3d10*/  F2FP.F16.F32.PACK_AB R35, RZ, R35 ;  /* 0x00000023ff23723e */ /* 0x000fe200000000ff */
[----:B------:R-:W-:Y:S01]  /*3d20*/  @P2 STG.E.U16 desc[UR36][R8.64+0x20], R34 ;  /* 0x0000202208002986 */ /* 0x000fe2000c101524 */
[----:B------:R-:W-:Y:S01]  /*3d30*/  F2FP.F16.F32.PACK_AB R36, RZ, R36 ;  /* 0x00000024ff24723e */ /* 0x000fe200000000ff */
[-C--:B------:R-:W-:Y:S01]  /*3d40*/  FMUL R49, R49, R56.reuse ;  /* 0x0000003831317220 */ /* 0x080fe20000400000 */
[C---:B------:R-:W-:Y:S01]  /*3d50*/  ISETP.GT.AND P2, PT, R3.reuse, 0x8, P1 ;  /* 0x000000080300780c */ /* 0x040fe20000f44270 */
[----:B------:R-:W-:Y:S01]  /*3d60*/  @P3 STG.E.U16 desc[UR36][R8.64+0x22], R35 ;  /* 0x0000222308003986 */ /* 0x000fe2000c101524 */
[----:B------:R-:W-:Y:S01]  /*3d70*/  ISETP.GT.AND P1, PT, R4, 0x20, PT ;  /* 0x000000200400780c */ /* 0x000fe20003f24270 */
[-C--:B------:R-:W-:Y:S01]  /*3d80*/  FMUL R50, R50, R56.reuse ;  /* 0x0000003832327220 */ /* 0x080fe20000400000 */
[----:B------:R-:W-:Y:S01]  /*3d90*/  F2FP.F16.F32.PACK_AB R37, RZ, R37 ;  /* 0x00000025ff25723e */ /* 0x000fe200000000ff */
[----:B------:R-:W-:Y:S01]  /*3da0*/  @P4 STG.E.U16 desc[UR36][R6.64+0x30], R36 ;  /* 0x0000302406004986 */ /* 0x000fe2000c101524 */
[----:B------:R-:W-:Y:S01]  /*3db0*/  ISETP.GT.AND P3, PT, R3, 0x8, P0 ;  /* 0x000000080300780c */ /* 0x000fe20000764270 */
[-C--:B------:R-:W-:Y:S01]  /*3dc0*/  FMUL R51, R51, R56.reuse ;  /* 0x0000003833337220 */ /* 0x080fe20000400000 */
[----:B------:R-:W-:Y:S01]  /*3dd0*/  ISETP.GT.AND P0, PT, R4, 0x21, PT ;  /* 0x000000210400780c */ /* 0x000fe20003f04270 */
[----:B------:R-:W-:Y:S01]  /*3de0*/  @P5 STG.E.U16 desc[UR36][R6.64+0x32], R37 ;  /* 0x0000322506005986 */ /* 0x000fe2000c101524 */
        /* <DEDUP_REMOVED lines=10> */
[----:B------:R-:W-:-:S02]  /*3e90*/  F2FP.F16.F32.PACK_AB R41, RZ, R41 ;  /* 0x00000029ff29723e */ /* 0x000fc400000000ff */
[C---:B------:R-:W-:Y:S01]  /*3ea0*/  ISETP.GT.AND P1, PT, R3.reuse, 0x8, P1 ;  /* 0x000000080300780c */ /* 0x040fe20000f24270 */
[----:B------:R-:W-:Y:S01]  /*3eb0*/  @P3 STG.E.U16 desc[UR36][R8.64+0x32], R39 ;  /* 0x0000322708003986 */ /* 0x000fe2000c101524 */
[C---:B------:R-:W-:Y:S02]  /*3ec0*/  ISETP.GT.AND P2, PT, R3.reuse, 0x8, P0 ;  /* 0x000000080300780c */ /* 0x040fe40000744270 */
[C---:B------:R-:W-:Y:S01]  /*3ed0*/  ISETP.GT.AND P0, PT, R4.reuse, 0x29, PT ;  /* 0x000000290400780c */ /* 0x040fe20003f04270 */
[----:B------:R-:W-:Y:S01]  /*3ee0*/  @P4 STG.E.U16 desc[UR36][R6.64+0x40], R40 ;  /* 0x0000402806004986 */ /* 0x000fe2000c101524 */
[----:B------:R-:W-:Y:S02]  /*3ef0*/  ISETP.GT.AND P4, PT, R4, 0x28, PT ;  /* 0x000000280400780c */ /* 0x000fe40003f84270 */
[----:B------:R-:W-:Y:S01]  /*3f00*/  F2FP.F16.F32.PACK_AB R42, RZ, R42 ;  /* 0x0000002aff2a723e */ /* 0x000fe200000000ff */
[----:B------:R-:W-:Y:S01]  /*3f10*/  @P5 STG.E.U16 desc[UR36][R6.64+0x42], R41 ;  /* 0x0000422906005986 */ /* 0x000fe2000c101524 */
[----:B------:R-:W-:-:S02]  /*3f20*/  ISETP.GT.AND P5, PT, R3, RZ, P4 ;  /* 0x000000ff0300720c */ /* 0x000fc400027a4270 */
[C---:B------:R-:W-:Y:S01]  /*3f30*/  ISETP.GT.AND P3, PT, R3.reuse, RZ, P0 ;  /* 0x000000ff0300720c */ /* 0x040fe20000764270 */
[----:B------:R-:W-:Y:S01]  /*3f40*/  @P1 STG.E.U16 desc[UR36][R8.64+0x40], R42 ;  /* 0x0000402a08001986 */ /* 0x000fe2000c101524 */
[----:B------:R-:W-:Y:S02]  /*3f50*/  F2FP.F16.F32.PACK_AB R43, RZ, R43 ;  /* 0x0000002bff2b723e */ /* 0x000fe400000000ff */
[----:B------:R-:W-:Y:S02]  /*3f60*/  F2FP.F16.F32.PACK_AB R44, RZ, R44 ;  /* 0x0000002cff2c723e */ /* 0x000fe400000000ff */
[C---:B------:R-:W-:Y:S01]  /*3f70*/  ISETP.GT.AND P4, PT, R3.reuse, 0x8, P4 ;  /* 0x000000080300780c */ /* 0x040fe20002784270 */
[----:B------:R-:W-:Y:S01]  /*3f80*/  @P2 STG.E.U16 desc[UR36][R8.64+0x42], R43 ;  /* 0x0000422b08002986 */ /* 0x000fe2000c101524 */
[----:B------:R-:W-:Y:S02]  /*3f90*/  F2FP.F16.F32.PACK_AB R45, RZ, R45 ;  /* 0x0000002dff2d723e */ /* 0x000fe400000000ff */
[----:B------:R-:W-:Y:S01]  /*3fa0*/  ISETP.GT.AND P2, PT, R4, 0x31, PT ;  /* 0x000000310400780c */ /* 0x000fe20003f44270 */
[----:B------:R-:W-:Y:S01]  /*3fb0*/  @P5 STG.E.U16 desc[UR36][R6.64+0x50], R44 ;  /* 0x0000502c06005986 */ /* 0x000fe2000c101524 */
[----:B------:R-:W-:-:S02]  /*3fc0*/  ISETP.GT.AND P5, PT, R3, 0x8, P0 ;  /* 0x000000080300780c */ /* 0x000fc400007a4270 */
[C---:B------:R-:W-:Y:S01]  /*3fd0*/  ISETP.GT.AND P1, PT, R4.reuse, 0x38, PT ;  /* 0x000000380400780c */ /* 0x040fe20003f24270 */
[----:B------:R-:W-:Y:S01]  /*3fe0*/  @P3 STG.E.U16 desc[UR36][R6.64+0x52], R45 ;  /* 0x0000522d06003986 */ /* 0x000fe2000c101524 */
[C---:B------:R-:W-:Y:S02]  /*3ff0*/  ISETP.GT.AND P3, PT, R4.reuse, 0x30, PT ;  /* 0x000000300400780c */ /* 0x040fe40003f64270 */
[----:B------:R-:W-:Y:S01]  /*4000*/  ISETP.GT.AND P0, PT, R4, 0x39, PT ;  /* 0x000000390400780c */ /* 0x000fe20003f04270 */
[----:B------:R-:W-:Y:S01]  /*4010*/  @P4 IMAD.MOV.U32 R4, RZ, RZ, R8 ;  /* 0x000000ffff044224 */ /* 0x000fe200078e0008 */
[----:B------:R-:W-:Y:S01]  /*4020*/  F2FP.F16.F32.PACK_AB R46, RZ, R46 ;  /* 0x0000002eff2e723e */ /* 0x000fe200000000ff */
[----:B------:R-:W-:Y:S01]  /*4030*/  @P4 IMAD.MOV.U32 R5, RZ, RZ, R9 ;  /* 0x000000ffff054224 */ /* 0x000fe200078e0009 */
[----:B------:R-:W-:Y:S02]  /*4040*/  F2FP.F16.F32.PACK_AB R47, RZ, R47 ;  /* 0x0000002fff2f723e */ /* 0x000fe400000000ff */
[----:B------:R-:W-:-:S02]  /*4050*/  F2FP.F16.F32.PACK_AB R48, RZ, R48 ;  /* 0x00000030ff30723e */ /* 0x000fc400000000ff */
[----:B------:R0:W-:Y:S01]  /*4060*/  @P4 STG.E.U16 desc[UR36][R4.64+0x50], R46 ;  /* 0x0000502e04004986 */ /* 0x0001e2000c101524 */
[C---:B------:R-:W-:Y:S02]  /*4070*/  ISETP.GT.AND P4, PT, R3.reuse, RZ, P2 ;  /* 0x000000ff0300720c */ /* 0x040fe40001784270 */
[----:B------:R-:W-:Y:S02]  /*4080*/  F2FP.F16.F32.PACK_AB R49, RZ, R49 ;  /* 0x00000031ff31723e */ /* 0x000fe400000000ff */
[----:B------:R-:W-:Y:S02]  /*4090*/  ISETP.GT.AND P2, PT, R3, 0x8, P2 ;  /* 0x000000080300780c */ /* 0x000fe40001744270 */
[----:B------:R-:W-:Y:S02]  /*40a0*/  F2FP.F16.F32.PACK_AB R50, RZ, R50 ;  /* 0x00000032ff32723e */ /* 0x000fe400000000ff */
[----:B------:R-:W-:Y:S02]  /*40b0*/  F2FP.F16.F32.PACK_AB R51, RZ, R51 ;  /* 0x00000033ff33723e */ /* 0x000fe400000000ff */
[----:B------:R-:W-:Y:S01]  /*40c0*/  F2FP.F16.F32.PACK_AB R52, RZ, R52 ;  /* 0x00000034ff34723e */ /* 0x000fe200000000ff */
[----:B0-----:R-:W-:Y:S01]  /*40d0*/  @P5 IMAD.MOV.U32 R4, RZ, RZ, R8 ;  /* 0x000000ffff045224 */ /* 0x001fe200078e0008 */
[----:B------:R-:W-:Y:S01]  /*40e0*/  F2FP.F16.F32.PACK_AB R53, RZ, R53 ;  /* 0x00000035ff35723e */ /* 0x000fe200000000ff */
[----:B------:R-:W-:Y:S01]  /*40f0*/  @P5 IMAD.MOV.U32 R5, RZ, RZ, R9 ;  /* 0x000000ffff055224 */ /* 0x000fe200078e0009 */
[----:B------:R-:W-:-:S02]  /*4100*/  F2FP.F16.F32.PACK_AB R54, RZ, R54 ;  /* 0x00000036ff36723e */ /* 0x000fc400000000ff */
[----:B------:R-:W-:Y:S02]  /*4110*/  F2FP.F16.F32.PACK_AB R55, RZ, R55 ;  /* 0x00000037ff37723e */ /* 0x000fe400000000ff */
[----:B------:R0:W-:Y:S01]  /*4120*/  @P5 STG.E.U16 desc[UR36][R4.64+0x52], R47 ;  /* 0x0000522f04005986 */ /* 0x0001e2000c101524 */
[C---:B------:R-:W-:Y:S02]  /*4130*/  ISETP.GT.AND P5, PT, R3.reuse, RZ, P3 ;  /* 0x000000ff0300720c */ /* 0x040fe40001fa4270 */
[----:B------:R-:W-:-:S11]  /*4140*/  ISETP.GT.AND P3, PT, R3, 0x8, P3 ;  /* 0x000000080300780c */ /* 0x000fd60001f64270 */
[----:B0-----:R-:W-:Y:S02]  /*4150*/  @P5 IMAD.MOV.U32 R4, RZ, RZ, R6 ;  /* 0x000000ffff045224 */ /* 0x001fe400078e0006 */
[----:B------:R-:W-:-:S05]  /*4160*/  @P5 IMAD.MOV.U32 R5, RZ, RZ, R7 ;  /* 0x000000ffff055224 */ /* 0x000fca00078e0007 */
[----:B------:R0:W-:Y:S01]  /*4170*/  @P5 STG.E.U16 desc[UR36][R4.64+0x60], R48 ;  /* 0x0000603004005986 */ /* 0x0001e2000c101524 */
[C---:B------:R-:W-:Y:S02]  /*4180*/  ISETP.GT.AND P5, PT, R3.reuse, RZ, P0 ;  /* 0x000000ff0300720c */ /* 0x040fe400007a4270 */
[----:B------:R-:W-:Y:S01]  /*4190*/  ISETP.GT.AND P0, PT, R3, 0x8, P0 ;  /* 0x000000080300780c */ /* 0x000fe20000704270 */
[----:B0-----:R-:W-:Y:S02]  /*41a0*/  @P4 IMAD.MOV.U32 R4, RZ, RZ, R6 ;  /* 0x000000ffff044224 */ /* 0x001fe400078e0006 */
[----:B------:R-:W-:-:S05]  /*41b0*/  @P4 IMAD.MOV.U32 R5, RZ, RZ, R7 ;  /* 0x000000ffff054224 */ /* 0x000fca00078e0007 */
[----:B------:R0:W-:Y:S01]  /*41c0*/  @P4 STG.E.U16 desc[UR36][R4.64+0x62], R49 ;  /* 0x0000623104004986 */ /* 0x0001e2000c101524 */
[C---:B------:R-:W-:Y:S02]  /*41d0*/  ISETP.GT.AND P4, PT, R3.reuse, RZ, P1 ;  /* 0x000000ff0300720c */ /* 0x040fe40000f84270 */
[----:B------:R-:W-:Y:S01]  /*41e0*/  ISETP.GT.AND P1, PT, R3, 0x8, P1 ;  /* 0x000000080300780c */ /* 0x000fe20000f24270 */
[----:B0-----:R-:W-:Y:S02]  /*41f0*/  @P3 IMAD.MOV.U32 R4, RZ, RZ, R8 ;  /* 0x000000ffff043224 */ /* 0x001fe400078e0008 */
[----:B------:R-:W-:-:S05]  /*4200*/  @P3 IMAD.MOV.U32 R5, RZ, RZ, R9 ;  /* 0x000000ffff053224 */ /* 0x000fca00078e0009 */
[----:B------:R0:W-:Y:S02]  /*4210*/  @P3 STG.E.U16 desc[UR36][R4.64+0x60], R50 ;  /* 0x0000603204003986 */ /* 0x0001e4000c101524 */
[----:B0-----:R-:W-:Y:S02]  /*4220*/  @P2 IMAD.MOV.U32 R4, RZ, RZ, R8 ;  /* 0x000000ffff042224 */ /* 0x001fe400078e0008 */
[----:B------:R-:W-:-:S05]  /*4230*/  @P2 IMAD.MOV.U32 R5, RZ, RZ, R9 ;  /* 0x000000ffff052224 */ /* 0x000fca00078e0009 */
[----:B------:R0:W-:Y:S02]  /*4240*/  @P2 STG.E.U16 desc[UR36][R4.64+0x62], R51 ;  /* 0x0000623304002986 */ /* 0x0001e4000c101524 */
[----:B0-----:R-:W-:Y:S02]  /*4250*/  @P4 IMAD.MOV.U32 R4, RZ, RZ, R6 ;  /* 0x000000ffff044224 */ /* 0x001fe400078e0006 */
[----:B------:R-:W-:-:S05]  /*4260*/  @P4 IMAD.MOV.U32 R5, RZ, RZ, R7 ;  /* 0x000000ffff054224 */ /* 0x000fca00078e0007 */
[----:B------:R0:W-:Y:S04]  /*4270*/  @P4 STG.E.U16 desc[UR36][R4.64+0x70], R52 ;  /* 0x0000703404004986 */ /* 0x0001e8000c101524 */
[----:B------:R4:W-:Y:S01]  /*4280*/  @P5 STG.E.U16 desc[UR36][R6.64+0x72], R53 ;  /* 0x0000723506005986 */ /* 0x0009e2000c101524 */
[----:B0-----:R-:W-:Y:S02]  /*4290*/  @P1 IMAD.MOV.U32 R4, RZ, RZ, R8 ;  /* 0x000000ffff041224 */ /* 0x001fe400078e0008 */
[----:B------:R-:W-:-:S05]  /*42a0*/  @P1 IMAD.MOV.U32 R5, RZ, RZ, R9 ;  /* 0x000000ffff051224 */ /* 0x000fca00078e0009 */
[----:B------:R4:W-:Y:S04]  /*42b0*/  @P1 STG.E.U16 desc[UR36][R4.64+0x70], R54 ;  /* 0x0000703604001986 */ /* 0x0009e8000c101524 */
[----:B------:R4:W-:Y:S02]  /*42c0*/  @P0 STG.E.U16 desc[UR36][R8.64+0x72], R55 ;  /* 0x0000723708000986 */ /* 0x0009e4000c101524 */
.L_x_96:
[----:B------:R-:W-:Y:S05]  /*42d0*/  BSYNC B0 ;  /* 0x0000000000007941 */ /* 0x000fea0003800000 */
.L_x_34:
[----:B------:R-:W-:Y:S01]  /*42e0*/  ULDC UR4, c[0x0][0xc] ;  /* 0x0000030000047ab9 */ /* 0x000fe20000000800 */
[----:B------:R-:W-:Y:S01]  /*42f0*/  ULDC UR5, c[0x0][0x10] ;  /* 0x0000040000057ab9 */ /* 0x000fe20000000800 */
[----:B------:R-:W0:Y:S01]  /*4300*/  LDC R3, c[0x0][0x14] ;  /* 0x00000500ff037b82 */ /* 0x000e220000000800 */
[----:B------:R-:W-:Y:S01]  /*4310*/  UIMAD.WIDE.U32 UR4, UR4, UR5, URZ ;  /* 0x00000005040472a5 */ /* 0x000fe2000f8e003f */
[----:B------:R-:W-:Y:S02]  /*4320*/  IMAD.MOV.U32 R61, RZ, RZ, -0x1 ;  /* 0xffffffffff3d7424 */ /* 0x000fe400078e00ff */
[----:B------:R-:W-:-:S03]  /*4330*/  IMAD.MOV.U32 R59, RZ, RZ, -0x1 ;  /* 0xffffffffff3b7424 */ /* 0x000fc600078e00ff */
[----:B0-----:R-:W-:-:S04]  /*4340*/  IMAD.WIDE.U32 R16, R3, UR4, R16 ;  /* 0x0000000403107c25 */ /* 0x001fc8000f8e0010 */
[----:B------:R-:W-:Y:S01]  /*4350*/  IMAD R3, R3, UR5, RZ ;  /* 0x0000000503037c24 */ /* 0x000fe2000f8e02ff */
[----:B------:R-:W-:Y:S02]  /*4360*/  ULDC.64 UR4, c[0x0][0x650] ;  /* 0x0001940000047ab9 */ /* 0x000fe40000000a00 */
[----:B------:R-:W-:Y:S01]  /*4370*/  ISETP.GE.U32.AND P0, PT, R16, UR4, PT ;  /* 0x0000000410007c0c */ /* 0x000fe2000bf06070 */
[--C-:B------:R-:W-:Y:S01]  /*4380*/  IMAD.IADD R17, R17, 0x1, R3.reuse ;  /* 0x0000000111117824 */ /* 0x100fe200078e0203 */
[----:B------:R-:W-:-:S04]  /*4390*/  PRMT R3, RZ, 0x7610, R3 ;  /* 0x00007610ff037816 */ /* 0x000fc80000000003 */
[----:B------:R-:W-:-:S13]  /*43a0*/  ISETP.GE.U32.AND.EX P0, PT, R17, UR5, PT, P0 ;  /* 0x0000000511007c0c */ /* 0x000fda000bf06100 */
[----:B------:R-:W-:Y:S05]  /*43b0*/  @P0 BRA `(.L_x_97) ;  /* 0x0000000400640947 */ /* 0x000fea0003800000 */
[----:B---3--:R-:W0:Y:S01]  /*43c0*/  S2R R12, SR_CTAID.X ;  /* 0x00000000000c7919 */ /* 0x008e220000002500 */
[----:B-12---:R-:W1:Y:S01]  /*43d0*/  LDC.64 R10, c[0x0][0x628] ;  /* 0x00018a00ff0a7b82 */ /* 0x006e620000000a00 */
[----:B------:R-:W-:Y:S01]  /*43e0*/  ULDC UR4, c[0x0][0x150] ;  /* 0x0000540000047ab9 */ /* 0x000fe20000000800 */
[----:B----4-:R-:W-:Y:S01]  /*43f0*/  IMAD.MOV.U32 R8, RZ, RZ, R16 ;  /* 0x000000ffff087224 */ /* 0x010fe200078e0010 */
[----:B-----5:R-:W2:Y:S01]  /*4400*/  S2R R24, SR_CTAID.Y ;  /* 0x0000000000187919 */ /* 0x020ea20000002600 */
[----:B------:R-:W-:-:S04]  /*4410*/  IMAD.MOV.U32 R9, RZ, RZ, R17 ;  /* 0x000000ffff097224 */ /* 0x000fc800078e0011 */
[----:B------:R-:W3:Y:S08]  /*4420*/  LDC R21, c[0x0][0x144] ;  /* 0x00005100ff157b82 */ /* 0x000ef00000000800 */
[----:B------:R-:W4:Y:S08]  /*4430*/  LDC R0, c[0x0][0x630] ;  /* 0x00018c00ff007b82 */ /* 0x000f300000000800 */
[----:B------:R-:W2:Y:S01]  /*4440*/  LDC.64 R14, c[0x0][0x620] ;  /* 0x00018800ff0e7b82 */ /* 0x000ea20000000a00 */
[----:B-1----:R-:W-:-:S04]  /*4450*/  ISETP.NE.U32.AND P0, PT, R10, RZ, PT ;  /* 0x000000ff0a00720c */ /* 0x002fc80003f05070 */
[----:B------:R-:W-:Y:S02]  /*4460*/  ISETP.NE.AND.EX P0, PT, R11, RZ, PT, P0 ;  /* 0x000000ff0b00720c */ /* 0x000fe40003f05300 */
[----:B0-----:R-:W-:-:S05]  /*4470*/  I2FP.F32.U32 R3, R12 ;  /* 0x0000000c00037245 */ /* 0x001fca0000201000 */
[----:B------:R-:W-:-:S04]  /*4480*/  FMUL R3, R3, UR4 ;  /* 0x0000000403037c20 */ /* 0x000fc80008400000 */
[----:B------:R0:W1:Y:S02]  /*4490*/  F2I.U32.TRUNC.NTZ R20, R3 ;  /* 0x0000000300147305 */ /* 0x000064000020f000 */
[----:B---34-:R-:W-:Y:S05]  /*44a0*/  @!P0 BRA `(.L_x_98) ;  /* 0x0000000000288947 */ /* 0x018fea0003800000 */
[----:B0-----:R-:W0:Y:S02]  /*44b0*/  LDC R3, c[0x0][0x634] ;  /* 0x00018d00ff037b82 */ /* 0x001e240000000800 */
        /* <DEDUP_REMOVED lines=9> */
.L_x_98:
[----:B------:R-:W3:Y:S01]  /*4550*/  LDC.64 R28, c[0x0][0x640] ;  /* 0x00019000ff1c7b82 */ /* 0x000ee20000000a00 */
[-CC-:B------:R-:W-:Y:S01]  /*4560*/  SHF.R.U64 R59, R8, R0.reuse, R9.reuse ;  /* 0x00000000083b7219 */ /* 0x180fe20000001209 */
[----:B-1----:R-:W-:Y:S01]  /*4570*/  IMAD.MOV R20, RZ, RZ, -R20 ;  /* 0x000000ffff147224 */ /* 0x002fe200078e0a14 */
[----:B------:R-:W-:Y:S01]  /*4580*/  SHF.R.U32.HI R0, RZ, R0, R9 ;  /* 0x00000000ff007219 */ /* 0x000fe20000011609 */
[----:B------:R-:W-:Y:S01]  /*4590*/  ULDC UR4, c[0x0][0x154] ;  /* 0x0000550000047ab9 */ /* 0x000fe20000000800 */
[----:B0-----:R-:W-:Y:S01]  /*45a0*/  IADD3 R3, P0, RZ, -R59, RZ ;  /* 0x8000003bff037210 */ /* 0x001fe20007f1e0ff */
[----:B------:R-:W-:Y:S02]  /*45b0*/  IMAD R21, R21, R20, R12 ;  /* 0x0000001415157224 */ /* 0x000fe400078e020c */
[----:B------:R-:W0:Y:S01]  /*45c0*/  LDC R6, c[0x0][0x618] ;  /* 0x00018600ff067b82 */ /* 0x000e220000000800 */
[----:B------:R-:W-:Y:S02]  /*45d0*/  IMAD.MOV.U32 R7, RZ, RZ, 0x1 ;  /* 0x00000001ff077424 */ /* 0x000fe400078e00ff */
[----:B------:R-:W-:-:S04]  /*45e0*/  IMAD.X R5, RZ, RZ, ~R0, P0 ;  /* 0x000000ffff057224 */ /* 0x000fc800000e0e00 */
[-C--:B--2---:R-:W-:Y:S01]  /*45f0*/  IMAD R0, R5, R14.reuse, RZ ;  /* 0x0000000e05007224 */ /* 0x084fe200078e02ff */
[----:B------:R-:W1:Y:S01]  /*4600*/  LDC R8, c[0x0][0x608] ;  /* 0x00018200ff087b82 */ /* 0x000e620000000800 */
[----:B------:R-:W-:-:S04]  /*4610*/  IMAD.WIDE.U32 R4, R3, R14, R16 ;  /* 0x0000000e03047225 */ /* 0x000fc800078e0010 */
[----:B------:R-:W-:Y:S01]  /*4620*/  IMAD R3, R3, R15, R0 ;  /* 0x0000000f03037224 */ /* 0x000fe200078e0200 */
[----:B------:R-:W-:Y:S02]  /*4630*/  I2FP.F32.U32 R0, R24 ;  /* 0x0000001800007245 */ /* 0x000fe40000201000 */
[----:B------:R-:W2:Y:S01]  /*4640*/  LDC R26, c[0x0][0x658] ;  /* 0x00019600ff1a7b82 */ /* 0x000ea20000000800 */
[----:B------:R-:W-:Y:S01]  /*4650*/  IMAD.IADD R3, R5, 0x1, R3 ;  /* 0x0000000105037824 */ /* 0x000fe200078e0203 */
[----:B---3--:R-:W-:Y:S01]  /*4660*/  ISETP.NE.U32.AND P0, PT, R28, RZ, PT ;  /* 0x000000ff1c00720c */ /* 0x008fe20003f05070 */
[----:B------:R-:W-:Y:S01]  /*4670*/  FMUL R0, R0, UR4 ;  /* 0x0000000400007c20 */ /* 0x000fe20008400000 */
[----:B------:R-:W-:Y:S02]  /*4680*/  IMAD.MOV.U32 R5, RZ, RZ, -0x1 ;  /* 0xffffffffff057424 */ /* 0x000fe400078e00ff */
[----:B------:R-:W-:Y:S01]  /*4690*/  ISETP.NE.AND.EX P0, PT, R29, RZ, PT, P0 ;  /* 0x000000ff1d00720c */ /* 0x000fe20003f05300 */
[----:B------:R3:W4:Y:S01]  /*46a0*/  F2I.U32.TRUNC.NTZ R13, R0 ;  /* 0x00000000000d7305 */ /* 0x000722000020f000 */
[----:B------:R-:W3:Y:S01]  /*46b0*/  LDC R15, c[0x0][0x148] ;  /* 0x00005200ff0f7b82 */ /* 0x000ee20000000800 */
[----:B0-----:R-:W-:-:S02]  /*46c0*/  SHF.R.U64 R12, R4, R6, R3 ;  /* 0x00000006040c7219 */ /* 0x001fc40000001203 */
[----:B------:R-:W-:-:S05]  /*46d0*/  SHF.R.U32.HI R3, RZ, R6, R3 ;  /* 0x00000006ff037219 */ /* 0x000fca0000011603 */
[----:B------:R-:W0:Y:S01]  /*46e0*/  LDC R20, c[0x0][0x600] ;  /* 0x00018000ff147b82 */ /* 0x000e220000000800 */
[-CC-:B-1----:R-:W-:Y:S02]  /*46f0*/  SHF.R.U64 R10, R12, R8.reuse, R3.reuse ;  /* 0x000000080c0a7219 */ /* 0x182fe40000001203 */
[----:B------:R-:W-:-:S05]  /*4700*/  SHF.R.U32.HI R3, RZ, R8, R3 ;  /* 0x00000008ff037219 */ /* 0x000fca0000011603 */
[----:B------:R-:W1:Y:S01]  /*4710*/  LDC R27, c[0x0][0x648] ;  /* 0x00019200ff1b7b82 */ /* 0x000e620000000800 */
[-C--:B--2---:R-:W-:Y:S02]  /*4720*/  SHF.L.U32 R4, R5, R26.reuse, RZ ;  /* 0x0000001a05047219 */ /* 0x084fe400000006ff */
[-CC-:B------:R-:W-:Y:S02]  /*4730*/  SHF.R.U64 R14, R10, R26.reuse, R3.reuse ;  /* 0x0000001a0a0e7219 */ /* 0x180fe40000001203 */
[----:B------:R-:W-:Y:S02]  /*4740*/  SHF.R.U32.HI R5, RZ, R26, R3 ;  /* 0x0000001aff057219 */ /* 0x000fe40000011603 */
[----:B------:R-:W-:Y:S01]  /*4750*/  LOP3.LUT R25, RZ, R4, RZ, 0x33, !PT ;  /* 0x00000004ff197212 */ /* 0x000fe200078e33ff */
[----:B------:R-:W2:Y:S01]  /*4760*/  LDC R30, c[0x0][0x638] ;  /* 0x00018e00ff1e7b82 */ /* 0x000ea20000000800 */
[----:B------:R-:W-:Y:S01]  /*4770*/  SHF.L.U32 R26, R7, R26, RZ ;  /* 0x0000001a071a7219 */ /* 0x000fe200000006ff */
[----:B------:R-:W-:-:S06]  /*4780*/  IMAD.MOV.U32 R4, RZ, RZ, R14 ;  /* 0x000000ffff047224 */ /* 0x000fcc00078e000e */
[----:B------:R-:W0:Y:S01]  /*4790*/  LDC R31, c[0x0][0x610] ;  /* 0x00018400ff1f7b82 */ /* 0x000e220000000800 */
[----:B----4-:R-:W-:Y:S05]  /*47a0*/  @!P0 BRA `(.L_x_99) ;  /* 0x0000000000288947 */ /* 0x010fea0003800000 */
        /* <DEDUP_REMOVED lines=10> */
.L_x_99:
[----:B------:R-:W-:Y:S01]  /*4850*/  ISETP.NE.AND P0, PT, R2, 0x1, PT ;  /* 0x000000010200780c */ /* 0x000fe20003f05270 */
[----:B0-----:R-:W-:Y:S01]  /*4860*/  VIADD R7, R20, 0xffffffff ;  /* 0xffffffff14077836 */ /* 0x001fe20000000000 */
[----:B-1-3--:R-:W-:Y:S01]  /*4870*/  SHF.R.U64 R0, R4, R27, R5 ;  /* 0x0000001b04007219 */ /* 0x00afe20000001205 */
[----:B------:R-:W-:Y:S01]  /*4880*/  IMAD.MOV R13, RZ, RZ, -R13 ;  /* 0x000000ffff0d7224 */ /* 0x000fe200078e0a0d */
[----:B------:R-:W-:Y:S01]  /*4890*/  LOP3.LUT R5, R10, R25, RZ, 0xc0, !PT ;  /* 0x000000190a057212 */ /* 0x000fe200078ec0ff */
[----:B------:R-:W-:Y:S01]  /*48a0*/  IMAD.MOV.U32 R4, RZ, RZ, 0x1 ;  /* 0x00000001ff047424 */ /* 0x000fe200078e00ff */
[----:B------:R-:W-:Y:S01]  /*48b0*/  LOP3.LUT R12, R12, R7, RZ, 0xc0, !PT ;  /* 0x000000070c0c7212 */ /* 0x000fe200078ec0ff */
[----:B------:R-:W-:Y:S02]  /*48c0*/  IMAD.MOV R3, RZ, RZ, -R0 ;  /* 0x000000ffff037224 */ /* 0x000fe400078e0a00 */
[----:B------:R-:W-:Y:S02]  /*48d0*/  IMAD R0, R26, R0, R5 ;  /* 0x000000001a007224 */ /* 0x000fe400078e0205 */
[----:B--2---:R-:W-:-:S02]  /*48e0*/  IMAD R3, R3, R30, R14 ;  /* 0x0000001e03037224 */ /* 0x004fc400078e020e */
[----:B------:R-:W-:Y:S02]  /*48f0*/  @P0 IMAD R21, R15, R13, R24 ;  /* 0x0000000d0f150224 */ /* 0x000fe400078e0218 */
[----:B------:R-:W-:Y:S01]  /*4900*/  IMAD R5, R3, R20, R12 ;  /* 0x0000001403057224 */ /* 0x000fe200078e020c */
[----:B------:R-:W-:Y:S01]  /*4910*/  PRMT R3, R4, 0x7610, R3 ;  /* 0x0000761004037816 */ /* 0x000fe20000000003 */
[----:B------:R-:W-:-:S05]  /*4920*/  IMAD R0, R0, R31, R21 ;  /* 0x0000001f00007224 */ /* 0x000fca00078e0215 */
[----:B------:R-:W-:Y:S02]  /*4930*/  SEL R61, R5, R0, !P0 ;  /* 0x00000000053d7207 */ /* 0x000fe40004000000 */
[----:B------:R-:W-:-:S07]  /*4940*/  SEL R0, R0, R5, !P0 ;  /* 0x0000000500007207 */ /* 0x000fce0004000000 */
.L_x_97:
[----:B------:R-:W-:Y:S01]  /*4950*/  LOP3.LUT P0, RZ, R3, 0xff, RZ, 0xc0, !PT ;  /* 0x000000ff03ff7812 */ /* 0x000fe2000780c0ff */
[----:B------:R-:W-:-:S12]  /*4960*/  IMAD.MOV.U32 R60, RZ, RZ, R0 ;  /* 0x000000ffff3c7224 */ /* 0x000fd800078e0000 */
[----:B------:R-:W-:Y:S05]  /*4970*/  @P0 BRA `(.L_x_100) ;  /* 0xffffffc800140947 */ /* 0x000fea000383ffff */
[----:B------:R-:W-:Y:S05]  /*4980*/  EXIT ;  /* 0x000000000000794d */ /* 0x000fea0003800000 */
.L_x_7:
[----:B0-----:R-:W-:Y:S01]  /*4990*/  ULDC.64 UR4, c[0x0][0x650] ;  /* 0x0001940000047ab9 */ /* 0x001fe20000000a00 */
        /* <DEDUP_REMOVED lines=25> */
.L_x_102:
[----:B------:R-:W0:Y:S01]  /*4b30*/  LDC.64 R28, c[0x0][0x640] ;  /* 0x00019000ff1c7b82 */ /* 0x000e220000000a00 */
[-CC-:B------:R-:W-:Y:S01]  /*4b40*/  SHF.R.U64 R22, R12, R6.reuse, R13.reuse ;  /* 0x000000060c167219 */ /* 0x180fe2000000120d */
[----:B------:R-:W-:Y:S01]  /*4b50*/  IMAD.MOV.U32 R30, RZ, RZ, 0x1 ;  /* 0x00000001ff1e7424 */ /* 0x000fe200078e00ff */
[----:B------:R-:W-:Y:S02]  /*4b60*/  SHF.R.U32.HI R6, RZ, R6, R13 ;  /* 0x00000006ff067219 */ /* 0x000fe4000001160d */
        /* <DEDUP_REMOVED lines=8> */
[----:B------:R-:W-:Y:S01]  /*4bf0*/  IMAD.IADD R9, R9, 0x1, R11 ;  /* 0x0000000109097824 */ /* 0x000fe200078e020b */
[----:B0-----:R-:W-:-:S04]  /*4c00*/  ISETP.NE.U32.AND P0, PT, R28, RZ, PT ;  /* 0x000000ff1c00720c */ /* 0x001fc80003f05070 */
[----:B------:R-:W-:Y:S02]  /*4c10*/  ISETP.NE.AND.EX P0, PT, R29, RZ, PT, P0 ;  /* 0x000000ff1d00720c */ /* 0x000fe40003f05300 */
[----:B------:R-:W0:Y:S01]  /*4c20*/  LDC R20, c[0x0][0x600] ;  /* 0x00018000ff147b82 */ /* 0x000e220000000800 */
[-CC-:B-1----:R-:W-:Y:S01]  /*4c30*/  SHF.R.U64 R14, R8, R10.reuse, R9.reuse ;  /* 0x0000000a080e7219 */ /* 0x182fe20000001209 */
[----:B------:R-:W-:Y:S01]  /*4c40*/  IMAD.MOV.U32 R8, RZ, RZ, -0x1 ;  /* 0xffffffffff087424 */ /* 0x000fe200078e00ff */
[----:B------:R-:W-:-:S05]  /*4c50*/  SHF.R.U32.HI R9, RZ, R10, R9 ;  /* 0x0000000aff097219 */ /* 0x000fca0000011609 */
[----:B------:R-:W1:Y:S01]  /*4c60*/  LDC R24, c[0x0][0x648] ;  /* 0x00019200ff187b82 */ /* 0x000e620000000800 */
[-CC-:B--2---:R-:W-:Y:S02]  /*4c70*/  SHF.R.U64 R23, R14, R12.reuse, R9.reuse ;  /* 0x0000000c0e177219 */ /* 0x184fe40000001209 */
[----:B------:R-:W-:-:S05]  /*4c80*/  SHF.R.U32.HI R6, RZ, R12, R9 ;  /* 0x0000000cff067219 */ /* 0x000fca0000011609 */
[----:B------:R-:W2:Y:S01]  /*4c90*/  LDC R26, c[0x0][0x638] ;  /* 0x00018e00ff1a7b82 */ /* 0x000ea20000000800 */
[-C--:B---3--:R-:W-:Y:S02]  /*4ca0*/  SHF.L.U32 R8, R8, R27.reuse, RZ ;  /* 0x0000001b08087219 */ /* 0x088fe400000006ff */
[-CC-:B------:R-:W-:Y:S02]  /*4cb0*/  SHF.R.U64 R25, R23, R27.reuse, R6.reuse ;  /* 0x0000001b17197219 */ /* 0x180fe40000001206 */
[----:B------:R-:W-:Y:S02]  /*4cc0*/  LOP3.LUT R32, RZ, R8, RZ, 0x33, !PT ;  /* 0x00000008ff207212 */ /* 0x000fe400078e33ff */
[----:B------:R-:W-:Y:S01]  /*4cd0*/  SHF.R.U32.HI R9, RZ, R27, R6 ;  /* 0x0000001bff097219 */ /* 0x000fe20000011606 */
[----:B------:R-:W3:Y:S01]  /*4ce0*/  LDC R31, c[0x0][0x610] ;  /* 0x00018400ff1f7b82 */ /* 0x000ee20000000800 */
[----:B------:R-:W-:Y:S01]  /*4cf0*/  IMAD.MOV.U32 R8, RZ, RZ, R25 ;  /* 0x000000ffff087224 */ /* 0x000fe200078e0019 */
[----:B------:R-:W-:Y:S06]  /*4d00*/  @!P0 BRA `(.L_x_103) ;  /* 0x0000000000288947 */ /* 0x000fec0003800000 */
        /* <DEDUP_REMOVED lines=10> */
.L_x_103:
[----:B------:R-:W-:Y:S01]  /*4db0*/  ISETP.NE.AND P0, PT, R2, 0x1, PT ;  /* 0x000000010200780c */ /* 0x000fe20003f05270 */
[----:B------:R-:W-:Y:S01]  /*4dc0*/  IMAD.MOV.U32 R13, RZ, RZ, R22 ;  /* 0x000000ffff0d7224 */ /* 0x000fe200078e0016 */
[----:B-1----:R-:W-:Y:S01]  /*4dd0*/  SHF.R.U64 R6, R8, R24, R9 ;  /* 0x0000001808067219 */ /* 0x002fe20000001209 */
[----:B0-----:R-:W-:Y:S01]  /*4de0*/  VIADD R9, R20, 0xffffffff ;  /* 0xffffffff14097836 */ /* 0x001fe20000000000 */
[----:B------:R-:W-:Y:S02]  /*4df0*/  SHF.L.U32 R30, R30, R27, RZ ;  /* 0x0000001b1e1e7219 */ /* 0x000fe400000006ff */
[----:B------:R-:W-:Y:S01]  /*4e00*/  LOP3.LUT R5, R23, R32, RZ, 0xc0, !PT ;  /* 0x0000002017057212 */ /* 0x000fe200078ec0ff */
[----:B------:R-:W-:-:S04]  /*4e10*/  IMAD.MOV R8, RZ, RZ, -R6 ;  /* 0x000000ffff087224 */ /* 0x000fc800078e0a06 */
[----:B------:R-:W-:Y:S01]  /*4e20*/  IMAD R6, R30, R6, R5 ;  /* 0x000000061e067224 */ /* 0x000fe200078e0205 */
[----:B------:R-:W-:Y:S01]  /*4e30*/  LOP3.LUT R5, R14, R9, RZ, 0xc0, !PT ;  /* 0x000000090e057212 */ /* 0x000fe200078ec0ff */
[----:B------:R-:W-:Y:S02]  /*4e40*/  @P0 IMAD R3, R7, R21, R4 ;  /* 0x0000001507030224 */ /* 0x000fe400078e0204 */
[----:B--2---:R-:W-:Y:S02]  /*4e50*/  IMAD R4, R8, R26, R25 ;  /* 0x0000001a08047224 */ /* 0x004fe400078e0219 */
[----:B---3--:R-:W-:Y:S02]  /*4e60*/  IMAD R3, R6, R31, R3 ;  /* 0x0000001f06037224 */ /* 0x008fe400078e0203 */
[----:B------:R-:W-:Y:S02]  /*4e70*/  IMAD R4, R4, R20, R5 ;  /* 0x0000001404047224 */ /* 0x000fe400078e0205 */
[----:B------:R-:W-:-:S03]  /*4e80*/  IMAD.MOV.U32 R6, RZ, RZ, 0x1 ;  /* 0x00000001ff067424 */ /* 0x000fc600078e00ff */
[----:B------:R-:W-:Y:S02]  /*4e90*/  SEL R20, R4, R3, !P0 ;  /* 0x0000000304147207 */ /* 0x000fe40004000000 */
[----:B------:R-:W-:-:S07]  /*4ea0*/  SEL R11, R3, R4, !P0 ;  /* 0x00000004030b7207 */ /* 0x000fce0004000000 */
.L_x_101:
[----:B------:R-:W-:-:S08]  /*4eb0*/  NOP ;  /* 0x0000000000007918 */ /* 0x000fd00000000000 */
[----:B------:R-:W0:-:S00]  /*4ec0*/  USETMAXREG.DEALLOC.CTAPOOL 0x28 ;  /* 0x00000028000079c8 */ /* 0x000e0000080e0500 */
[----:B0-----:R-:W-:-:S13]  /*4ed0*/  ISETP.NE.AND P0, PT, R0, RZ, PT ;  /* 0x000000ff0000720c */ /* 0x001fda0003f05270 */
[----:B------:R-:W-:Y:S05]  /*4ee0*/  @P0 EXIT ;  /* 0x000000000000094d */ /* 0x000fea0003800000 */
[----:B------:R-:W-:Y:S01]  /*4ef0*/  LOP3.LUT P0, RZ, R6, 0xff, RZ, 0xc0, !PT ;  /* 0x000000ff06ff7812 */ /* 0x000fe2000780c0ff */
[----:B------:R-:W-:Y:S02]  /*4f00*/  IMAD.MOV.U32 R0, RZ, RZ, 0x1 ;  /* 0x00000001ff007424 */ /* 0x000fe400078e00ff */
[----:B------:R-:W-:-:S10]  /*4f10*/  IMAD.MOV.U32 R12, RZ, RZ, RZ ;  /* 0x000000ffff0c7224 */ /* 0x000fd400078e00ff */
[----:B------:R-:W-:Y:S05]  /*4f20*/  @!P0 BRA `(.L_x_104) ;  /* 0x0000000c007c8947 */ /* 0x000fea0003800000 */
[----:B------:R-:W0:Y:S01]  /*4f30*/  LDC R0, c[0x0][0x28c] ;  /* 0x0000a300ff007b82 */ /* 0x000e220000000800 */
[----:B------:R-:W-:Y:S01]  /*4f40*/  ULDC UR5, c[0x0][0x658] ;  /* 0x0001960000057ab9 */ /* 0x000fe20000000800 */
[----:B------:R-:W-:Y:S01]  /*4f50*/  UMOV UR11, 0xffffffff ;  /* 0xffffffff000b7882 */ /* 0x000fe20000000000 */
[----:B------:R-:W-:Y:S01]  /*4f60*/  UMOV UR15, 0x1 ;  /* 0x00000001000f7882 */ /* 0x000fe20000000000 */
[----:B------:R-:W-:Y:S01]  /*4f70*/  USHF.L.U32 UR11, UR11, UR5, URZ ;  /* 0x000000050b0b7299 */ /* 0x000fe2000800063f */
[----:B------:R-:W-:Y:S01]  /*4f80*/  BSSY B0, `(.L_x_104) ;  /* 0x00000d9000007945 */ /* 0x000fe20003800000 */
[----:B------:R-:W-:Y:S01]  /*4f90*/  ULDC UR9, c[0x0][0xc] ;  /* 0x0000030000097ab9 */ /* 0x000fe20000000800 */
[----:B------:R-:W-:Y:S01]  /*4fa0*/  ULDC UR14, c[0x0][0x10] ;  /* 0x00000400000e7ab9 */ /* 0x000fe20000000800 */
[----:B------:R-:W1:Y:S01]  /*4fb0*/  S2UR UR8, SR_CgaCtaId ;  /* 0x00000000000879c3 */ /* 0x000e620000008800 */
[----:B------:R-:W-:Y:S01]  /*4fc0*/  ULOP3.LUT UR13, URZ, UR11, URZ, 0x33, !UPT ;  /* 0x0000000b3f0d7292 */ /* 0x000fe2000f8e333f */
[----:B------:R-:W-:Y:S01]  /*4fd0*/  IMAD.MOV.U32 R10, RZ, RZ, 0x1 ;  /* 0x00000001ff0a7424 */ /* 0x000fe200078e00ff */
[----:B------:R-:W-:Y:S01]  /*4fe0*/  LOP3.LUT R9, R19, 0x2, RZ, 0xfc, !PT ;  /* 0x0000000213097812 */ /* 0x000fe200078efcff */
[----:B------:R-:W-:Y:S01]  /*4ff0*/  IMAD.MOV.U32 R12, RZ, RZ, RZ ;  /* 0x000000ffff0c7224 */ /* 0x000fe200078e00ff */
[----:B------:R-:W-:Y:S01]  /*5000*/  ULDC UR4, c[0x0][0x600] ;  /* 0x0001800000047ab9 */ /* 0x000fe20000000800 */
[----:B------:R-:W-:Y:S01]  /*5010*/  UMOV UR18, 0x5 ;  /* 0x0000000500127882 */ /* 0x000fe20000000000 */
[----:B------:R-:W-:-:S02]  /*5020*/  UIADD3 UR4, UR4, -0x1, URZ ;  /* 0xffffffff04047890 */ /* 0x000fc4000fffe03f */
[----:B------:R-:W-:Y:S01]  /*5030*/  USHF.L.U32 UR5, UR15, UR5, URZ ;  /* 0x000000050f057299 */ /* 0x000fe2000800063f */
[----:B------:R-:W-:Y:S01]  /*5040*/  ULDC.64 UR28, c[0x0][0x198] ;  /* 0x00006600001c7ab9 */ /* 0x000fe20000000a00 */
[----:B0-----:R-:W-:-:S05]  /*5050*/  VIADD R0, R0, 0x3f ;  /* 0x0000003f00007836 */ /* 0x001fca0000000000 */
[----:B------:R-:W-:Y:S01]  /*5060*/  SHF.R.S32.HI R3, RZ, 0x1f, R0 ;  /* 0x0000001fff037819 */ /* 0x000fe20000011400 */
[----:B-1----:R-:W-:-:S03]  /*5070*/  ULOP3.LUT UR10, UR8, 0x1, URZ, 0xc0, !UPT ;  /* 0x00000001080a7892 */ /* 0x002fc6000f8ec03f */
[----:B------:R-:W-:Y:S01]  /*5080*/  LEA.HI R3, R3, R0, RZ, 0x6 ;  /* 0x0000000003037211 */ /* 0x000fe200078f30ff */
[----:B------:R-:W-:Y:S01]  /*5090*/  USHF.R.U32.HI UR25, URZ, 0x1, UR8 ;  /* 0x000000013f197899 */ /* 0x000fe20008011608 */
[----:B------:R-:W-:Y:S01]  /*50a0*/  IMAD.MOV.U32 R0, RZ, RZ, 0x1 ;  /* 0x00000001ff007424 */ /* 0x000fe200078e00ff */
[----:B------:R-:W-:Y:S01]  /*50b0*/  USHF.L.U32 UR6, UR8, 0x5, URZ ;  /* 0x0000000508067899 */ /* 0x000fe2000800063f */
[----:B------:R-:W-:Y:S01]  /*50c0*/  SHF.R.S32.HI R3, RZ, 0x6, R3 ;  /* 0x00000006ff037819 */ /* 0x000fe20000011403 */
[----:B------:R-:W-:Y:S02]  /*50d0*/  USHF.L.U32 UR7, UR8, 0xb, URZ ;  /* 0x0000000b08077899 */ /* 0x000fe4000800063f */
[----:B------:R-:W-:Y:S02]  /*50e0*/  ULOP3.LUT UR8, UR8, 0xfffffffe, URZ, 0xc0, !UPT ;  /* 0xfffffffe08087892 */ /* 0x000fe4000f8ec03f */
[----:B------:R-:W-:Y:S01]  /*50f0*/  UISETP.GT.U32.AND UP0, UPT, UR10, 0xffff, UPT ;  /* 0x0000ffff0a00788c */ /* 0x000fe2000bf04070 */
[----:B------:R-:W-:Y:S01]  /*5100*/  VIADD R8, R3, 0x1 ;  /* 0x0000000103087836 */ /* 0x000fe20000000000 */
[----:B------:R-:W-:-:S02]  /*5110*/  USHF.L.U32 UR11, UR15, UR8, URZ ;  /* 0x000000080f0b7299 */ /* 0x000fc4000800063f */
[----:B------:R-:W-:Y:S02]  /*5120*/  ULOP3.LUT UR12, UR8, 0x1, URZ, 0xfc, !UPT ;  /* 0x00000001080c7892 */ /* 0x000fe4000f8efc3f */
[----:B------:R-:W-:Y:S02]  /*5130*/  UIMAD.WIDE.U32 UR8, UR9, UR14, URZ ;  /* 0x0000000e090872a5 */ /* 0x000fe4000f8e003f */
[----:B------:R-:W-:Y:S01]  /*5140*/  USEL UR10, UR10, 0xffff, !UP0 ;  /* 0x0000ffff0a0a7887 */ /* 0x000fe2000c000000 */
[----:B------:R-:W-:Y:S01]  /*5150*/  ULDC UR14, c[0x0][0x14] ;  /* 0x00000500000e7ab9 */ /* 0x000fe20000000800 */
[----:B------:R-:W-:Y:S02]  /*5160*/  USHF.L.U32 UR12, UR15, UR12, URZ ;  /* 0x0000000c0f0c7299 */ /* 0x000fe4000800063f */
[----:B------:R-:W-:Y:S02]  /*5170*/  UIMAD.WIDE.U32 UR26, UR8, UR14, URZ ;  /* 0x0000000e081a72a5 */ /* 0x000fe4000f8e003f */
[----:B------:R-:W-:-:S02]  /*5180*/  UIMAD UR21, UR9, UR14, URZ ;  /* 0x0000000e091572a4 */ /* 0x000fc4000f8e023f */
[----:B------:R-:W-:Y:S02]  /*5190*/  ULOP3.LUT UR10, UR10, 0xffff, URZ, 0xc0, !UPT ;  /* 0x0000ffff0a0a7892 */ /* 0x000fe4000f8ec03f */
[----:B------:R-:W-:Y:S02]  /*51a0*/  ULOP3.LUT UR6, UR6, 0x20, URZ, 0xc0, !UPT ;  /* 0x0000002006067892 */ /* 0x000fe4000f8ec03f */
[----:B------:R-:W-:Y:S02]  /*51b0*/  ULOP3.LUT UR7, UR7, 0x800, URZ, 0xc0, !UPT ;  /* 0x0000080007077892 */ /* 0x000fe4000f8ec03f */
[----:B------:R-:W-:Y:S02]  /*51c0*/  ULOP3.LUT UR19, UR11, UR12, URZ, 0xfc, !UPT ;  /* 0x0000000c0b137292 */ /* 0x000fe4000f8efc3f */
[----:B------:R-:W-:Y:S02]  /*51d0*/  UIADD3 UR21, UR27, UR21, URZ ;  /* 0x000000151b157290 */ /* 0x000fe4000fffe03f */
[----:B------:R-:W-:-:S12]  /*51e0*/  USHF.L.U32 UR18, UR18, UR10, URZ ;  /* 0x0000000a12127299 */ /* 0x000fd8000800063f */
.L_x_115:
[----:B------:R-:W-:-:S03]  /*51f0*/  UMOV UR8, 0xffffffff ;  /* 0xffffffff00087882 */ /* 0x000fc60000000000 */
[----:B------:R-:W-:Y:S05]  /*5200*/  BRA.DIV UR8, `(.L_x_105) ;  /* 0x0000000e08887947 */ /* 0x000fea000b800000 */
[----:B------:R-:W-:-:S13]  /*5210*/  ELECT P6, URZ, PT ;  /* 0x00000000003f782f */ /* 0x000fda00038c0000 */
.L_x_125:
[----:B------:R-:W0:Y:S01]  /*5220*/  LDC R4, c[0x0][0x28c] ;  /* 0x0000a300ff047b82 */ /* 0x000e220000000800 */
[----:B------:R-:W-:Y:S01]  /*5230*/  BSSY B1, `(.L_x_106) ;  /* 0x000003c000017945 */ /* 0x000fe20003800000 */
[----:B0-----:R-:W-:-:S13]  /*5240*/  ISETP.LT.OR P6, PT, R4, 0x1, !P6 ;  /* 0x000000010400780c */ /* 0x001fda00077c1670 */
[----:B------:R-:W-:Y:S05]  /*5250*/  @P6 BRA `(.L_x_107) ;  /* 0x0000000000e46947 */ /* 0x000fea0003800000 */
[----:B------:R-:W-:Y:S01]  /*5260*/  LEA R11, R11, UR25, 0x1 ;  /* 0x000000190b0b7c11 */ /* 0x000fe2000f8e08ff */
[----:B------:R-:W-:Y:S01]  /*5270*/  IMAD.MOV.U32 R21, RZ, RZ, RZ ;  /* 0x000000ffff157224 */ /* 0x000fe200078e00ff */
[----:B------:R-:W-:Y:S01]  /*5280*/  LEA R20, R20, UR6, 0x6 ;  /* 0x0000000614147c11 */ /* 0x000fe2000f8e30ff */
[----:B------:R-:W-:Y:S02]  /*5290*/  IMAD.MOV.U32 R4, RZ, RZ, R8 ;  /* 0x000000ffff047224 */ /* 0x000fe400078e0008 */
[----:B------:R-:W-:Y:S02]  /*52a0*/  IMAD.MOV.U32 R5, RZ, RZ, R0 ;  /* 0x000000ffff057224 */ /* 0x000fe400078e0000 */
[----:B------:R-:W-:Y:S02]  /*52b0*/  IMAD.MOV.U32 R6, RZ, RZ, R12 ;  /* 0x000000ffff067224 */ /* 0x000fe400078e000c */
[----:B------:R-:W-:-:S07]  /*52c0*/  IMAD.SHL.U32 R15, R11, 0x40, RZ ;  /* 0x000000400b0f7824 */ /* 0x000fce00078e00ff */
.L_x_110:
[----:B------:R-:W0:Y:S01]  /*52d0*/  S2R R14, SR_CgaCtaId ;  /* 0x00000000000e7919 */ /* 0x000e220000008800 */
[----:B------:R-:W-:Y:S02]  /*52e0*/  MOV R7, 0x400 ;  /* 0x0000040000077802 */ /* 0x000fe40000000f00 */
[----:B------:R-:W-:-:S13]  /*52f0*/  LOP3.LUT P1, RZ, R18, 0x7f, RZ, 0xc0, !PT ;  /* 0x0000007f12ff7812 */ /* 0x000fda000782c0ff */
[----:B------:R-:W1:Y:S01]  /*5300*/  @!P1 LDC R11, c[0x0][0x500] ;  /* 0x00014000ff0b9b82 */ /* 0x000e620000000800 */
[----:B0-----:R-:W-:Y:S02]  /*5310*/  LEA R22, R14, R7, 0x18 ;  /* 0x000000070e167211 */ /* 0x001fe400078ec0ff */
[----:B------:R-:W-:-:S03]  /*5320*/  SHF.L.U32 R7, R5, 0x1f, RZ ;  /* 0x0000001f05077819 */ /* 0x000fc600000006ff */
[----:B------:R-:W-:-:S04]  /*5330*/  IMAD R14, R6, 0x8, R22 ;  /* 0x00000008060e7824 */ /* 0x000fc800078e0216 */
[----:B------:R-:W0:Y:S02]  /*5340*/  SYNCS.PHASECHK.TRANS64.TRYWAIT P0, [R14+URZ+0x18], R7 ;  /* 0x000018070e0075a7 */ /* 0x000e24000800017f */
[----:B01----:R-:W-:Y:S05]  /*5350*/  @!P0 BRA `(.L_x_108) ;  /* 0x0000000c00548947 */ /* 0x003fea0003800000 */
.L_x_126:
[----:B0-----:R-:W-:Y:S01]  /*5360*/  PRMT R7, R9, 0x9910, RZ ;  /* 0x0000991009077816 */ /* 0x001fe200000000ff */
[----:B------:R0:W-:Y:S03]  /*5370*/  @!P1 SYNCS.ARRIVE.TRANS64 RZ, [R14+URZ], R11 ;  /* 0x0000000b0eff99a7 */ /* 0x0001e6000800003f */
[----:B------:R-:W-:-:S13]  /*5380*/  ISETP.NE.AND P0, PT, R7, 0x2, PT ;  /* 0x000000020700780c */ /* 0x000fda0003f05270 */
[----:B0-----:R-:W-:Y:S05]  /*5390*/  @P0 BRA `(.L_x_109) ;  /* 0x0000000000040947 */ /* 0x001fea0003800000 */
[----:B------:R-:W-:Y:S01]  /*53a0*/  BPT.TRAP 0x1 ;  /* 0x000000040000795c */ /* 0x000fe20000300000 */
.L_x_109:
[----:B------:R-:W-:Y:S01]  /*53b0*/  LEA R7, R6, UR25, 0x1 ;  /* 0x0000001906077c11 */ /* 0x000fe2000f8e08ff */
[----:B------:R-:W-:Y:S01]  /*53c0*/  VIADD R4, R4, 0xffffffff ;  /* 0xffffffff04047836 */ /* 0x000fe20000000000 */
[----:B------:R-:W-:Y:S01]  /*53d0*/  R2UR UR23, R15 ;  /* 0x000000000f1772ca */ /* 0x000fe200000e0000 */
[----:B------:R-:W-:Y:S01]  /*53e0*/  UIADD3 UR14, UP0, UR28, 0xf0, URZ ;  /* 0x000000f01c0e7890 */ /* 0x000fe2000ff1e03f */
[----:B------:R-:W-:Y:S01]  /*53f0*/  R2UR UR9, R14 ;  /* 0x000000000e0972ca */ /* 0x000fe200000e0000 */
[----:B------:R-:W-:Y:S01]  /*5400*/  IMAD.SHL.U32 R7, R7, 0x1000, RZ ;  /* 0x0000100007077824 */ /* 0x000fe200078e00ff */
[----:B------:R-:W-:Y:S01]  /*5410*/  R2UR UR10, R21 ;  /* 0x00000000150a72ca */ /* 0x000fe200000e0000 */
[----:B------:R-:W-:Y:S01]  /*5420*/  UIADD3 UR32, UP1, UR28, 0x1f0, URZ ;  /* 0x000001f01c207890 */ /* 0x000fe2000ff3e03f */
[----:B------:R-:W-:Y:S01]  /*5430*/  R2UR UR12, R13 ;  /* 0x000000000d0c72ca */ /* 0x000fe200000e0000 */
[--C-:B------:R-:W-:Y:S01]  /*5440*/  IMAD R11, R7, 0x2, R22.reuse ;  /* 0x00000002070b7824 */ /* 0x100fe200078e0216 */
[----:B------:R-:W-:Y:S01]  /*5450*/  LEA R7, R6, UR7, 0xc ;  /* 0x0000000706077c11 */ /* 0x000fe2000f8e60ff */
[----:B------:R-:W-:Y:S01]  /*5460*/  UIADD3.X UR15, URZ, UR29, URZ, UP0, !UPT ;  /* 0x0000001d3f0f7290 */ /* 0x000fe200087fe43f */
[----:B------:R-:W-:Y:S01]  /*5470*/  R2UR UR24, R20 ;  /* 0x00000000141872ca */ /* 0x000fe200000e0000 */
[----:B------:R-:W-:Y:S01]  /*5480*/  UPRMT UR20, URZ, 0x5410, UR18 ;  /* 0x000054103f147896 */ /* 0x000fe20008000012 */
[----:B------:R-:W-:Y:S01]  /*5490*/  R2UR UR8, R11 ;  /* 0x000000000b0872ca */ /* 0x000fe200000e0000 */
[----:B------:R-:W-:Y:S01]  /*54a0*/  IMAD R7, R7, 0x2, R22 ;  /* 0x0000000207077824 */ /* 0x000fe200078e0216 */
[----:B------:R-:W-:Y:S01]  /*54b0*/  ISETP.GT.AND P1, PT, R4, 0x1, PT ;  /* 0x000000010400780c */ /* 0x000fe20003f24270 */
[----:B------:R-:W-:Y:S01]  /*54c0*/  VIADD R6, R6, 0x1 ;  /* 0x0000000106067836 */ /* 0x000fe20000000000 */
[----:B------:R-:W-:Y:S01]  /*54d0*/  UPRMT UR30, URZ, 0x5410, UR19 ;  /* 0x000054103f1e7896 */ /* 0x000fe20008000013 */
[----:B------:R-:W-:Y:S01]  /*54e0*/  VIADD R21, R21, 0x40 ;  /* 0x0000004015157836 */ /* 0x000fe20000000000 */
[----:B------:R-:W-:Y:S01]  /*54f0*/  R2UR UR11, R7 ;  /* 0x00000000070b72ca */ /* 0x000fe200000e0000 */
[----:B------:R-:W-:Y:S01]  /*5500*/  UIADD3.X UR33, URZ, UR29, URZ, UP1, !UPT ;  /* 0x0000001d3f217290 */ /* 0x000fe20008ffe43f */
[----:B------:R-:W-:Y:S01]  /*5510*/  ISETP.NE.AND P0, PT, R6, 0x3, PT ;  /* 0x000000030600780c */ /* 0x000fe20003f05270 */
[----:B------:R-:W-:Y:S01]  /*5520*/  UMOV UR16, 0x0 ;  /* 0x0000000000107882 */ /* 0x000fe20000000000 */
[----:B------:R-:W-:-:S02]  /*5530*/  UMOV UR17, 0x10000000 ;  /* 0x1000000000117882 */ /* 0x000fc40000000000 */
[----:B------:R-:W-:Y:S01]  /*5540*/  SEL R14, RZ, 0x1, P0 ;  /* 0x00000001ff0e7807 */ /* 0x000fe20000000000 */
[----:B------:R-:W-:Y:S01]  /*5550*/  UIADD3 UR8, UR8, 0x100, URZ ;  /* 0x0000010008087890 */ /* 0x000fe2000fffe03f */
[----:B------:R-:W-:Y:S02]  /*5560*/  SEL R6, R6, RZ, P0 ;  /* 0x000000ff06067207 */ /* 0x000fe40000000000 */
[----:B------:R-:W-:-:S03]  /*5570*/  LOP3.LUT R5, R5, R14, RZ, 0x3c, !PT ;  /* 0x0000000e05057212 */ /* 0x000fc600078e3cff */
[----:B------:R-:W-:-:S03]  /*5580*/  UIADD3 UR22, UR11, 0xc100, URZ ;  /* 0x0000c1000b167890 */ /* 0x000fc6000fffe03f */
[----:B------:R-:W-:Y:S02]  /*5590*/  UMOV UR11, UR23 ;  /* 0x00000017000b7c82 */ /* 0x000fe40008000000 */
[----:B------:R0:W-:Y:S02]  /*55a0*/  UTMALDG.3D.MULTICAST [UR8], [UR14], UR20, desc[UR16] ;  /* 0x000010080e0073b4 */ /* 0x0001e40008011814 */
[----:B0-----:R-:W-:Y:S01]  /*55b0*/  UMOV UR8, UR22 ;  /* 0x0000001600087c82 */ /* 0x001fe20008000000 */
[----:B------:R-:W-:Y:S02]  /*55c0*/  UMOV UR11, UR24 ;  /* 0x00000018000b7c82 */ /* 0x000fe40008000000 */
[----:B------:R0:W-:Y:S02]  /*55d0*/  UTMALDG.3D.MULTICAST [UR8], [UR32], UR30, desc[UR16] ;  /* 0x00001008200073b4 */ /* 0x0001e4000801181e */
[----:B0-----:R-:W-:Y:S05]  /*55e0*/  @P1 BRA `(.L_x_110) ;  /* 0xfffffffc00381947 */ /* 0x001fea000383ffff */
.L_x_107:
[----:B------:R-:W-:Y:S05]  /*55f0*/  BSYNC B1 ;  /* 0x0000000000017941 */ /* 0x000fea0003800000 */
.L_x_106:
[----:B------:R-:W-:Y:S01]  /*5600*/  LOP3.LUT P1, RZ, R10, 0xff, RZ, 0xc0, !PT ;  /* 0x000000ff0aff7812 */ /* 0x000fe2000782c0ff */
[C---:B------:R-:W-:Y:S01]  /*5610*/  IMAD.IADD R12, R3.reuse, 0x1, R12 ;  /* 0x00000001030c7824 */ /* 0x040fe200078e020c */
[----:B------:R-:W-:Y:S01]  /*5620*/  ULDC.64 UR8, c[0x0][0x650] ;  /* 0x0001940000087ab9 */ /* 0x000fe20000000a00 */
[C---:B------:R-:W-:Y:S01]  /*5630*/  ISETP.GE.U32.AND P2, PT, R3.reuse, 0x3, PT ;  /* 0x000000030300780c */ /* 0x040fe20003f46070 */
[----:B------:R-:W-:Y:S01]  /*5640*/  BSSY B1, `(.L_x_111) ;  /* 0x000006a000017945 */ /* 0x000fe20003800000 */
[----:B------:R-:W-:Y:S01]  /*5650*/  IMAD.MOV.U32 R11, RZ, RZ, -0x1 ;  /* 0xffffffffff0b7424 */ /* 0x000fe200078e00ff */
[----:B------:R-:W-:Y:S01]  /*5660*/  ISETP.GT.U32.AND P0, PT, R12, 0x2, PT ;  /* 0x000000020c00780c */ /* 0x000fe20003f04070 */
[----:B------:R-:W-:Y:S01]  /*5670*/  IMAD.MOV.U32 R20, RZ, RZ, -0x1 ;  /* 0xffffffffff147424 */ /* 0x000fe200078e00ff */
[----:B------:R-:W-:Y:S01]  /*5680*/  PRMT R10, RZ, 0x7610, R10 ;  /* 0x00007610ff0a7816 */ /* 0x000fe2000000000a */
[----:B------:R-:W-:Y:S01]  /*5690*/  IMAD.MOV.U32 R13, RZ, RZ, -0x1 ;  /* 0xffffffffff0d7424 */ /* 0x000fe200078e00ff */
[----:B------:R-:W-:-:S03]  /*56a0*/  ISETP.LT.U32.AND P0, PT, R3, 0x3, P0 ;  /* 0x000000030300780c */ /* 0x000fc60000701070 */
[----:B------:R-:W0:Y:S01]  /*56b0*/  @P1 S2R R5, SR_CgaCtaId ;  /* 0x0000000000051919 */ /* 0x000e220000008800 */
[----:B------:R-:W-:-:S04]  /*56c0*/  @P1 MOV R4, 0x400 ;  /* 0x0000040000041802 */ /* 0x000fc80000000f00 */
[----:B0-----:R-:W-:Y:S01]  /*56d0*/  @P1 LEA R6, R5, R4, 0x18 ;  /* 0x0000000405061211 */ /* 0x001fe200078ec0ff */
[----:B------:R-:W-:-:S03]  /*56e0*/  IMAD.WIDE.U32 R4, R12, -0x55555555, RZ ;  /* 0xaaaaaaab0c047825 */ /* 0x000fc600078e00ff */
[----:B------:R0:W-:Y:S01]  /*56f0*/  @P1 SYNCS.ARRIVE.TRANS64.A1T0 RZ, [R6+URZ+0x48], RZ ;  /* 0x000048ff06ff19a7 */ /* 0x0001e2000810003f */
[----:B------:R-:W-:Y:S02]  /*5700*/  IADD3 R16, P1, R16, UR26, RZ ;  /* 0x0000001a10107c10 */ /* 0x000fe4000ff3e0ff */
[----:B------:R-:W-:Y:S02]  /*5710*/  SHF.R.U32.HI R7, RZ, 0x1, R5 ;  /* 0x00000001ff077819 */ /* 0x000fe40000011605 */
[----:B------:R-:W-:Y:S02]  /*5720*/  SEL R5, RZ, 0x1, !P0 ;  /* 0x00000001ff057807 */ /* 0x000fe40004000000 */
[----:B------:R-:W-:Y:S01]  /*5730*/  IADD3.X R17, R17, UR21, RZ, P1, !PT ;  /* 0x0000001511117c10 */ /* 0x000fe20008ffe4ff */
[----:B------:R-:W-:Y:S01]  /*5740*/  IMAD R12, R7, -0x3, R12 ;  /* 0xfffffffd070c7824 */ /* 0x000fe200078e020c */
[----:B------:R-:W-:Y:S02]  /*5750*/  ISETP.GE.U32.AND P0, PT, R16, UR8, PT ;  /* 0x0000000810007c0c */ /* 0x000fe4000bf06070 */
[----:B------:R-:W-:-:S02]  /*5760*/  LOP3.LUT R0, R0, R5, RZ, 0x3c, !PT ;  /* 0x0000000500007212 */ /* 0x000fc400078e3cff */
[----:B------:R-:W-:Y:S02]  /*5770*/  ISETP.GE.U32.AND.EX P0, PT, R17, UR9, PT, P0 ;  /* 0x0000000911007c0c */ /* 0x000fe4000bf06100 */
[----:B------:R-:W-:Y:S02]  /*5780*/  @P2 LOP3.LUT R0, R0, 0x1, R7, 0x78, !PT ;  /* 0x0000000100002812 */ /* 0x000fe400078e7807 */
[----:B------:R-:W-:-:S09]  /*5790*/  PRMT R4, RZ, 0x7610, R4 ;  /* 0x00007610ff047816 */ /* 0x000fd20000000004 */
[----:B0-----:R-:W-:Y:S05]  /*57a0*/  @P0 BRA `(.L_x_112) ;  /* 0x00000004004c0947 */ /* 0x001fea0003800000 */
[----:B------:R-:W0:Y:S01]  /*57b0*/  S2R R14, SR_CTAID.X ;  /* 0x00000000000e7919 */ /* 0x000e220000002500 */
[----:B------:R-:W-:Y:S01]  /*57c0*/  ULDC.64 UR8, c[0x0][0x628] ;  /* 0x00018a0000087ab9 */ /* 0x000fe20000000a00 */
[----:B------:R-:W1:Y:S01]  /*57d0*/  LDC R15, c[0x0][0x144] ;  /* 0x00005100ff0f7b82 */ /* 0x000e620000000800 */
[----:B------:R-:W-:Y:S01]  /*57e0*/  ISETP.NE.U32.AND P0, PT, RZ, UR8, PT ;  /* 0x00000008ff007c0c */ /* 0x000fe2000bf05070 */
[----:B------:R-:W2:Y:S01]  /*57f0*/  S2R R11, SR_CTAID.Y ;  /* 0x00000000000b7919 */ /* 0x000ea20000002600 */
[----:B------:R-:W-:Y:S01]  /*5800*/  ULDC UR10, c[0x0][0x150] ;  /* 0x00005400000a7ab9 */ /* 0x000fe20000000800 */
[----:B------:R-:W-:Y:S01]  /*5810*/  ULDC UR11, c[0x0][0x630] ;  /* 0x00018c00000b7ab9 */ /* 0x000fe20000000800 */
[----:B------:R-:W-:Y:S01]  /*5820*/  ISETP.NE.AND.EX P0, PT, RZ, UR9, PT, P0 ;  /* 0x00000009ff007c0c */ /* 0x000fe2000bf05300 */
[----:B------:R-:W-:Y:S01]  /*5830*/  IMAD.MOV.U32 R4, RZ, RZ, R16 ;  /* 0x000000ffff047224 */ /* 0x000fe200078e0010 */
[----:B0-----:R-:W-:-:S05]  /*5840*/  I2FP.F32.U32 R5, R14 ;  /* 0x0000000e00057245 */ /* 0x001fca0000201000 */
[----:B------:R-:W-:Y:S01]  /*5850*/  FMUL R20, R5, UR10 ;  /* 0x0000000a05147c20 */ /* 0x000fe20008400000 */
[----:B------:R-:W-:-:S05]  /*5860*/  IMAD.MOV.U32 R5, RZ, RZ, R17 ;  /* 0x000000ffff057224 */ /* 0x000fca00078e0011 */
[----:B--2---:R-:W-:Y:S05]  /*5870*/  @!P0 BRA `(.L_x_113) ;  /* 0x0000000000288947 */ /* 0x004fea0003800000 */
[----:B------:R-:W-:Y:S02]  /*5880*/  ULDC UR10, c[0x0][0x634] ;  /* 0x00018d00000a7ab9 */ /* 0x000fe40000000800 */
[----:B------:R-:W-:-:S05]  /*5890*/  IADD3 R5, P0, R16, UR10, RZ ;  /* 0x0000000a10057c10 */ /* 0x000fca000ff1e0ff */
[----:B------:R-:W-:-:S04]  /*58a0*/  IMAD.X R13, RZ, RZ, R17, P0 ;  /* 0x000000ffff0d7224 */ /* 0x000fc800000e0611 */
[----:B------:R-:W-:-:S04]  /*58b0*/  IMAD.WIDE.U32 R6, R13, UR8, RZ ;  /* 0x000000080d067c25 */ /* 0x000fc8000f8e00ff */
[----:B------:R-:W-:-:S04]  /*58c0*/  IMAD.WIDE.U32 R6, P0, R5, UR9, R6 ;  /* 0x0000000905067c25 */ /* 0x000fc8000f800006 */
[----:B------:R-:W-:-:S04]  /*58d0*/  IMAD.WIDE.U32 R4, R5, UR8, RZ ;  /* 0x0000000805047c25 */ /* 0x000fc8000f8e00ff */
[----:B------:R-:W-:Y:S01]  /*58e0*/  IMAD.MOV.U32 R4, RZ, RZ, R7 ;  /* 0x000000ffff047224 */ /* 0x000fe200078e0007 */
[----:B------:R-:W-:Y:S01]  /*58f0*/  IADD3 RZ, P1, R5, R6, RZ ;  /* 0x0000000605ff7210 */ /* 0x000fe20007f3e0ff */
[----:B------:R-:W-:-:S04]  /*5900*/  IMAD.X R5, RZ, RZ, RZ, P0 ;  /* 0x000000ffff057224 */ /* 0x000fc800000e06ff */
[----:B------:R-:W-:-:S08]  /*5910*/  IMAD.WIDE.U32.X R4, R13, UR9, R4, P1 ;  /* 0x000000090d047c25 */ /* 0x000fd000088e0404 */
.L_x_113:
[--C-:B------:R-:W-:Y:S01]  /*5920*/  SHF.R.U64 R13, R4, UR11, R5.reuse ;  /* 0x0000000b040d7c19 */ /* 0x100fe20008001205 */
[----:B------:R-:W0:Y:S01]  /*5930*/  F2I.U32.TRUNC.NTZ R20, R20 ;  /* 0x0000001400147305 */ /* 0x000e22000020f000 */
[----:B------:R-:W-:Y:S01]  /*5940*/  SHF.R.U32.HI R4, RZ, UR11, R5 ;  /* 0x0000000bff047c19 */ /* 0x000fe20008011605 */
[----:B------:R-:W-:Y:S01]  /*5950*/  ULDC.64 UR8, c[0x0][0x620] ;  /* 0x0001880000087ab9 */ /* 0x000fe20000000a00 */
[----:B------:R-:W-:Y:S01]  /*5960*/  IADD3 R7, P0, RZ, -R13, RZ ;  /* 0x8000000dff077210 */ /* 0x000fe20007f1e0ff */
[----:B------:R-:W-:Y:S01]  /*5970*/  ULDC.64 UR10, c[0x0][0x640] ;  /* 0x00019000000a7ab9 */ /* 0x000fe20000000a00 */
[----:B------:R-:W2:Y:S03]  /*5980*/  LDC R22, c[0x0][0x148] ;  /* 0x00005200ff167b82 */ /* 0x000ea60000000800 */
[----:B------:R-:W-:Y:S01]  /*5990*/  IMAD.X R4, RZ, RZ, ~R4, P0 ;  /* 0x000000ffff047224 */ /* 0x000fe200000e0e04 */
[----:B------:R-:W-:-:S03]  /*59a0*/  ISETP.NE.U32.AND P0, PT, RZ, UR10, PT ;  /* 0x0000000aff007c0c */ /* 0x000fc6000bf05070 */
[----:B------:R-:W-:Y:S01]  /*59b0*/  IMAD R6, R4, UR8, RZ ;  /* 0x0000000804067c24 */ /* 0x000fe2000f8e02ff */
[----:B------:R-:W-:Y:S01]  /*59c0*/  ISETP.NE.AND.EX P0, PT, RZ, UR11, PT, P0 ;  /* 0x0000000bff007c0c */ /* 0x000fe2000bf05300 */
[----:B------:R-:W-:Y:S01]  /*59d0*/  IMAD.WIDE.U32 R4, R7, UR8, R16 ;  /* 0x0000000807047c25 */ /* 0x000fe2000f8e0010 */
[----:B------:R-:W-:-:S03]  /*59e0*/  ULDC UR8, c[0x0][0x618] ;  /* 0x0001860000087ab9 */ /* 0x000fc60000000800 */
[----:B------:R-:W-:Y:S01]  /*59f0*/  IMAD R7, R7, UR9, R6 ;  /* 0x0000000907077c24 */ /* 0x000fe2000f8e0206 */
[----:B------:R-:W-:Y:S01]  /*5a00*/  ULDC UR9, c[0x0][0x154] ;  /* 0x0000550000097ab9 */ /* 0x000fe20000000800 */
[----:B0-----:R-:W-:Y:S02]  /*5a10*/  IMAD.MOV R6, RZ, RZ, -R20 ;  /* 0x000000ffff067224 */ /* 0x001fe400078e0a14 */
[----:B------:R-:W-:Y:S02]  /*5a20*/  IMAD.IADD R5, R5, 0x1, R7 ;  /* 0x0000000105057824 */ /* 0x000fe400078e0207 */
[----:B-1----:R-:W-:Y:S01]  /*5a30*/  IMAD R14, R15, R6, R14 ;  /* 0x000000060f0e7224 */ /* 0x002fe200078e020e */
[----:B------:R-:W-:Y:S02]  /*5a40*/  I2FP.F32.U32 R6, R11 ;  /* 0x0000000b00067245 */ /* 0x000fe40000201000 */
[--C-:B------:R-:W-:Y:S02]  /*5a50*/  SHF.R.U64 R15, R4, UR8, R5.reuse ;  /* 0x00000008040f7c19 */ /* 0x100fe40008001205 */
[----:B------:R-:W-:Y:S01]  /*5a60*/  SHF.R.U32.HI R4, RZ, UR8, R5 ;  /* 0x00000008ff047c19 */ /* 0x000fe20008011605 */
[----:B------:R-:W-:Y:S01]  /*5a70*/  FMUL R6, R6, UR9 ;  /* 0x0000000906067c20 */ /* 0x000fe20008400000 */
[----:B------:R-:W-:-:S02]  /*5a80*/  ULDC UR8, c[0x0][0x608] ;  /* 0x0001820000087ab9 */ /* 0x000fc40000000800 */
[--C-:B------:R-:W-:Y:S01]  /*5a90*/  SHF.R.U64 R21, R15, UR8, R4.reuse ;  /* 0x000000080f157c19 */ /* 0x100fe20008001204 */
[----:B------:R0:W1:Y:S01]  /*5aa0*/  F2I.U32.TRUNC.NTZ R24, R6 ;  /* 0x0000000600187305 */ /* 0x000062000020f000 */
[----:B------:R-:W-:Y:S01]  /*5ab0*/  SHF.R.U32.HI R4, RZ, UR8, R4 ;  /* 0x00000008ff047c19 */ /* 0x000fe20008011604 */
[----:B------:R-:W-:-:S03]  /*5ac0*/  ULDC UR8, c[0x0][0x658] ;  /* 0x0001960000087ab9 */ /* 0x000fc60000000800 */
[--C-:B------:R-:W-:Y:S02]  /*5ad0*/  SHF.R.U64 R20, R21, UR8, R4.reuse ;  /* 0x0000000815147c19 */ /* 0x100fe40008001204 */
[----:B------:R-:W-:-:S03]  /*5ae0*/  SHF.R.U32.HI R23, RZ, UR8, R4 ;  /* 0x00000008ff177c19 */ /* 0x000fc60008011604 */
[----:B------:R-:W-:Y:S02]  /*5af0*/  IMAD.MOV.U32 R4, RZ, RZ, R20 ;  /* 0x000000ffff047224 */ /* 0x000fe400078e0014 */
[----:B------:R-:W-:Y:S01]  /*5b00*/  IMAD.MOV.U32 R5, RZ, RZ, R23 ;  /* 0x000000ffff057224 */ /* 0x000fe200078e0017 */
[----:B0-----:R-:W-:Y:S06]  /*5b10*/  @!P0 BRA `(.L_x_114) ;  /* 0x0000000000288947 */ /* 0x001fec0003800000 */
        /* <DEDUP_REMOVED lines=10> */
.L_x_114:
[----:B------:R-:W-:Y:S01]  /*5bc0*/  ISETP.NE.AND P0, PT, R2, 0x1, PT ;  /* 0x000000010200780c */ /* 0x000fe20003f05270 */
[----:B------:R-:W-:Y:S01]  /*5bd0*/  ULDC UR8, c[0x0][0x648] ;  /* 0x0001920000087ab9 */ /* 0x000fe20000000800 */
[----:B-1----:R-:W-:Y:S01]  /*5be0*/  IMAD.MOV R24, RZ, RZ, -R24 ;  /* 0x000000ffff187224 */ /* 0x002fe200078e0a18 */
[----:B------:R-:W-:Y:S01]  /*5bf0*/  SHF.R.U64 R4, R4, UR8, R5 ;  /* 0x0000000804047c19 */ /* 0x000fe20008001205 */
[----:B------:R-:W-:Y:S01]  /*5c00*/  ULDC UR8, c[0x0][0x638] ;  /* 0x00018e0000087ab9 */ /* 0x000fe20000000800 */
[----:B------:R-:W-:Y:S01]  /*5c10*/  LOP3.LUT R21, R21, UR13, RZ, 0xc0, !PT ;  /* 0x0000000d15157c12 */ /* 0x000fe2000f8ec0ff */
[----:B------:R-:W-:Y:S02]  /*5c20*/  ULDC UR9, c[0x0][0x610] ;  /* 0x0001840000097ab9 */ /* 0x000fe40000000800 */
[----:B------:R-:W-:Y:S02]  /*5c30*/  IMAD.MOV R5, RZ, RZ, -R4 ;  /* 0x000000ffff057224 */ /* 0x000fe400078e0a04 */
[----:B------:R-:W-:-:S02]  /*5c40*/  IMAD R21, R4, UR5, R21 ;  /* 0x0000000504157c24 */ /* 0x000fc4000f8e0215 */
[----:B------:R-:W-:Y:S01]  /*5c50*/  IMAD R20, R5, UR8, R20 ;  /* 0x0000000805147c24 */ /* 0x000fe2000f8e0214 */
[----:B------:R-:W-:Y:S01]  /*5c60*/  ULDC UR8, c[0x0][0x600] ;  /* 0x0001800000087ab9 */ /* 0x000fe20000000800 */
[----:B--2---:R-:W-:Y:S01]  /*5c70*/  @P0 IMAD R14, R22, R24, R11 ;  /* 0x00000018160e0224 */ /* 0x004fe200078e020b */
[----:B------:R-:W-:Y:S01]  /*5c80*/  LOP3.LUT R11, R15, UR4, RZ, 0xc0, !PT ;  /* 0x000000040f0b7c12 */ /* 0x000fe2000f8ec0ff */
[----:B------:R-:W-:Y:S02]  /*5c90*/  IMAD.MOV.U32 R4, RZ, RZ, 0x1 ;  /* 0x00000001ff047424 */ /* 0x000fe400078e00ff */
[----:B------:R-:W-:Y:S02]  /*5ca0*/  IMAD R14, R21, UR9, R14 ;  /* 0x00000009150e7c24 */ /* 0x000fe4000f8e020e */
[----:B------:R-:W-:-:S05]  /*5cb0*/  IMAD R11, R20, UR8, R11 ;  /* 0x00000008140b7c24 */ /* 0x000fca000f8e020b */
[----:B------:R-:W-:Y:S02]  /*5cc0*/  SEL R20, R11, R14, !P0 ;  /* 0x0000000e0b147207 */ /* 0x000fe40004000000 */
[----:B------:R-:W-:-:S07]  /*5cd0*/  SEL R11, R14, R11, !P0 ;  /* 0x0000000b0e0b7207 */ /* 0x000fce0004000000 */
.L_x_112:
[----:B------:R-:W-:Y:S05]  /*5ce0*/  BSYNC B1 ;  /* 0x0000000000017941 */ /* 0x000fea0003800000 */
.L_x_111:
[----:B------:R-:W-:-:S13]  /*5cf0*/  LOP3.LUT P0, RZ, R4, 0xff, RZ, 0xc0, !PT ;  /* 0x000000ff04ff7812 */ /* 0x000fda000780c0ff */
[----:B------:R-:W-:Y:S05]  /*5d00*/  @P0 BRA `(.L_x_115) ;  /* 0xfffffff400380947 */ /* 0x000fea000383ffff */
[----:B------:R-:W-:Y:S05]  /*5d10*/  BSYNC B0 ;  /* 0x0000000000007941 */ /* 0x000fea0003800000 */
.L_x_104:
[----:B------:R-:W-:-:S03]  /*5d20*/  UMOV UR8, 0xffffffff ;  /* 0xffffffff00087882 */ /* 0x000fc60000000000 */
[----:B------:R-:W-:Y:S05]  /*5d30*/  BRA.DIV UR8, `(.L_x_116) ;  /* 0x0000000208f07947 */ /* 0x000fea000b800000 */
[----:B------:R-:W-:-:S13]  /*5d40*/  ELECT P6, URZ, PT ;  /* 0x00000000003f782f */ /* 0x000fda00038c0000 */
.L_x_129:
[----:B------:R-:W-:Y:S04]  /*5d50*/  BSSY B0, `(.L_x_117) ;  /* 0x0000022000007945 */ /* 0x000fe80003800000 */
[----:B------:R-:W-:Y:S05]  /*5d60*/  @!P6 BRA `(.L_x_118) ;  /* 0x000000000080e947 */ /* 0x000fea0003800000 */
[----:B------:R-:W-:-:S04]  /*5d70*/  LOP3.LUT R19, R19, 0x2, RZ, 0xfc, !PT ;  /* 0x0000000213137812 */ /* 0x000fc800078efcff */
[----:B------:R-:W-:-:S13]  /*5d80*/  ISETP.NE.AND P0, PT, R19, 0x3, PT ;  /* 0x000000031300780c */ /* 0x000fda0003f05270 */
[----:B------:R-:W-:Y:S05]  /*5d90*/  @!P0 BRA `(.L_x_119) ;  /* 0x0000000000048947 */ /* 0x000fea0003800000 */
[----:B------:R-:W-:Y:S01]  /*5da0*/  BPT.TRAP 0x1 ;  /* 0x000000040000795c */ /* 0x000fe20000300000 */
.L_x_119:
[----:B------:R-:W0:Y:S01]  /*5db0*/  S2R R3, SR_CgaCtaId ;  /* 0x0000000000037919 */ /* 0x000e220000008800 */
[----:B------:R-:W-:-:S04]  /*5dc0*/  MOV R2, 0x400 ;  /* 0x0000040000027802 */ /* 0x000fc80000000f00 */
[----:B0-----:R-:W-:Y:S02]  /*5dd0*/  LEA R3, R3, R2, 0x18 ;  /* 0x0000000203037211 */ /* 0x001fe400078ec0ff */
[----:B------:R-:W-:-:S03]  /*5de0*/  SHF.L.U32 R2, R0, 0x1f, RZ ;  /* 0x0000001f00027819 */ /* 0x000fc600000006ff */
[----:B------:R-:W-:-:S04]  /*5df0*/  VIADD R3, R3, 0x18 ;  /* 0x0000001803037836 */ /* 0x000fc80000000000 */
[C---:B------:R-:W-:Y:S02]  /*5e00*/  IMAD R7, R12.reuse, 0x8, R3 ;  /* 0x000000080c077824 */ /* 0x040fe400078e0203 */
[----:B------:R-:W-:Y:S02]  /*5e10*/  VIADD R12, R12, 0x1 ;  /* 0x000000010c0c7836 */ /* 0x000fe40000000000 */
[----:B------:R-:W0:Y:S03]  /*5e20*/  SYNCS.PHASECHK.TRANS64.TRYWAIT P0, [R7+URZ], R2 ;  /* 0x00000002070075a7 */ /* 0x000e26000800017f */
[----:B------:R-:W-:-:S04]  /*5e30*/  ISETP.NE.AND P1, PT, R12, 0x3, PT ;  /* 0x000000030c00780c */ /* 0x000fc80003f25270 */
[----:B------:R-:W-:Y:S02]  /*5e40*/  SEL R5, RZ, 0x1, P1 ;  /* 0x00000001ff057807 */ /* 0x000fe40000800000 */
[----:B------:R-:W-:Y:S02]  /*5e50*/  SEL R12, R12, RZ, P1 ;  /* 0x000000ff0c0c7207 */ /* 0x000fe40000800000 */
[----:B------:R-:W-:-:S03]  /*5e60*/  LOP3.LUT R5, R0, R5, RZ, 0x3c, !PT ;  /* 0x0000000500057212 */ /* 0x000fc600078e3cff */
[----:B------:R-:W-:Y:S01]  /*5e70*/  IMAD R9, R12, 0x8, R3 ;  /* 0x000000080c097824 */ /* 0x000fe200078e0203 */
[----:B------:R-:W-:Y:S01]  /*5e80*/  SHF.L.U32 R4, R5, 0x1f, RZ ;  /* 0x0000001f05047819 */ /* 0x000fe200000006ff */
[----:B0-----:R-:W-:Y:S06]  /*5e90*/  @!P0 BRA `(.L_x_120) ;  /* 0x0000000000b88947 */ /* 0x001fec0003800000 */
.L_x_130:
[----:B------:R-:W1:Y:S01]  /*5ea0*/  SYNCS.PHASECHK.TRANS64.TRYWAIT P0, [R9+URZ], R4 ;  /* 0x00000004090075a7 */ /* 0x000e62000800017f */
[----:B------:R-:W-:-:S05]  /*5eb0*/  VIADD R0, R12, 0x1 ;  /* 0x000000010c007836 */ /* 0x000fca0000000000 */
[----:B------:R-:W-:-:S04]  /*5ec0*/  ISETP.NE.AND P1, PT, R0, 0x3, PT ;  /* 0x000000030000780c */ /* 0x000fc80003f25270 */
[----:B0-----:R-:W-:Y:S02]  /*5ed0*/  SEL R2, RZ, 0x1, P1 ;  /* 0x00000001ff027807 */ /* 0x001fe40000800000 */
[----:B------:R-:W-:Y:S02]  /*5ee0*/  SEL R0, R0, RZ, P1 ;  /* 0x000000ff00007207 */ /* 0x000fe40000800000 */
[----:B------:R-:W-:Y:S01]  /*5ef0*/  LOP3.LUT R2, R5, R2, RZ, 0x3c, !PT ;  /* 0x0000000205027212 */ /* 0x000fe200078e3cff */
[----:B-1----:R-:W-:Y:S06]  /*5f00*/  @!P0 BRA `(.L_x_121) ;  /* 0x0000000000b08947 */ /* 0x002fec0003800000 */
.L_x_131:
[----:B------:R-:W-:Y:S01]  /*5f10*/  IMAD R3, R0, 0x8, R3 ;  /* 0x0000000800037824 */ /* 0x000fe200078e0203 */
[----:B------:R-:W-:-:S07]  /*5f20*/  SHF.L.U32 R0, R2, 0x1f, RZ ;  /* 0x0000001f02007819 */ /* 0x000fce00000006ff */
.L_x_122:
[----:B-1----:R1:W2:Y:S02]  /*5f30*/  SYNCS.PHASECHK.TRANS64.TRYWAIT P0, [R3+URZ], R0 ;  /* 0x00000000030075a7 */ /* 0x0022a4000800017f */
[----:B--2---:R-:W-:Y:S05]  /*5f40*/  @!P0 NANOSLEEP.SYNCS 0x989680 ;  /* 0x009896800000895d */ /* 0x004fea0003900000 */
[----:B------:R-:W2:Y:S02]  /*5f50*/  @!P0 SYNCS.PHASECHK.TRANS64 P0, [R3+URZ], R0 ;  /* 0x00000000030085a7 */ /* 0x000ea4000800007f */
[----:B--2---:R-:W-:Y:S05]  /*5f60*/  @!P0 BRA `(.L_x_122) ;  /* 0xfffffffc00f08947 */ /* 0x004fea000383ffff */
.L_x_118:
[----:B------:R-:W-:Y:S05]  /*5f70*/  BSYNC B0 ;  /* 0x0000000000007941 */ /* 0x000fea0003800000 */
.L_x_117:
[----:B------:R-:W-:Y:S05]  /*5f80*/  EXIT ;  /* 0x000000000000794d */ /* 0x000fea0003800000 */
.L_x_21:
[----:B---3--:R3:W4:Y:S02]  /*5f90*/  SYNCS.PHASECHK.TRANS64.TRYWAIT P1, [R3+URZ], R0 ;  /* 0x00000000030075a7 */ /* 0x008724000802017f */
[----:B----4-:R-:W-:Y:S05]  /*5fa0*/  @!P1 NANOSLEEP.SYNCS 0x989680 ;  /* 0x009896800000995d */ /* 0x010fea0003900000 */
[----:B------:R-:W4:Y:S02]  /*5fb0*/  @!P1 SYNCS.PHASECHK.TRANS64 P1, [R3+URZ], R0 ;  /* 0x00000000030095a7 */ /* 0x000f24000802007f */
[----:B----4-:R-:W-:Y:S05]  /*5fc0*/  @!P1 BRA `(.L_x_21) ;  /* 0xfffffffc00f09947 */ /* 0x010fea000383ffff */
[----:B------:R-:W-:Y:S05]  /*5fd0*/  BRA `(.L_x_20) ;  /* 0xffffffb400447947 */ /* 0x000fea000383ffff */
.L_x_26:
[----:B-1----:R1:W2:Y:S02]  /*5fe0*/  SYNCS.PHASECHK.TRANS64.TRYWAIT P1, [R5+URZ], R4 ;  /* 0x00000004050075a7 */ /* 0x0022a4000802017f */
[----:B--2---:R-:W-:Y:S05]  /*5ff0*/  @!P1 NANOSLEEP.SYNCS 0x989680 ;  /* 0x009896800000995d */ /* 0x004fea0003900000 */
[----:B------:R-:W2:Y:S02]  /*6000*/  @!P1 SYNCS.PHASECHK.TRANS64 P1, [R5+URZ], R4 ;  /* 0x00000004050095a7 */ /* 0x000ea4000802007f */
[----:B--2---:R-:W-:Y:S05]  /*6010*/  @!P1 BRA `(.L_x_26) ;  /* 0xfffffffc00f09947 */ /* 0x004fea000383ffff */
[----:B------:R-:W-:Y:S05]  /*6020*/  BRA `(.L_x_25) ;  /* 0xffffffb800347947 */ /* 0x000fea000383ffff */
.L_x_105:
[----:B------:R-:W-:Y:S01]  /*6030*/  BSSY B1, `(.L_x_123) ;  /* 0x0000006000017945 */ /* 0x000fe20003800000 */
[----:B------:R-:W-:-:S07]  /*6040*/  IMAD.MOV.U32 R15, RZ, RZ, -0x1 ;  /* 0xffffffffff0f7424 */ /* 0x000fce00078e00ff */
[----:B------:R-:W-:Y:S05]  /*6050*/  WARPSYNC.COLLECTIVE R15, `(.L_x_124) ;  /* 0x000000000f0c7348 */ /* 0x000fea0003c00000 */
[----:B------:R-:W-:Y:S02]  /*6060*/  ELECT P6, UR62, PT ;  /* 0x00000000003e782f */ /* 0x000fe400038c0000 */
[----:B------:R-:W-:Y:S01]  /*6070*/  MOV R14, UR62 ;  /* 0x0000003e000e7c02 */ /* 0x000fe20008000f00 */
[----:B------:R-:W-:Y:S10]  /*6080*/  ENDCOLLECTIVE ;  /* 0x000000000000791b */ /* 0x000ff40003800000 */
.L_x_124:
[----:B------:R-:W-:Y:S05]  /*6090*/  BSYNC B1 ;  /* 0x0000000000017941 */ /* 0x000fea0003800000 */
.L_x_123:
[----:B------:R-:W-:Y:S05]  /*60a0*/  BRA `(.L_x_125) ;  /* 0xfffffff0005c7947 */ /* 0x000fea000383ffff */
.L_x_108:
[----:B0-----:R0:W1:Y:S02]  /*60b0*/  SYNCS.PHASECHK.TRANS64.TRYWAIT P0, [R14+URZ+0x18], R7 ;  /* 0x000018070e0075a7 */ /* 0x001064000800017f */
[----:B-1----:R-:W-:Y:S05]  /*60c0*/  @!P0 NANOSLEEP.SYNCS 0x989680 ;  /* 0x009896800000895d */ /* 0x002fea0003900000 */
[----:B------:R-:W1:Y:S02]  /*60d0*/  @!P0 SYNCS.PHASECHK.TRANS64 P0, [R14+URZ+0x18], R7 ;  /* 0x000018070e0085a7 */ /* 0x000e64000800007f */
[----:B-1----:R-:W-:Y:S05]  /*60e0*/  @!P0 BRA `(.L_x_108) ;  /* 0xfffffffc00f08947 */ /* 0x002fea000383ffff */
[----:B------:R-:W-:Y:S05]  /*60f0*/  BRA `(.L_x_126) ;  /* 0xfffffff000987947 */ /* 0x000fea000383ffff */
.L_x_116:
[----:B------:R-:W-:Y:S01]  /*6100*/  BSSY B0, `(.L_x_127) ;  /* 0x0000006000007945 */ /* 0x000fe20003800000 */
[----:B------:R-:W-:-:S07]  /*6110*/  IMAD.MOV.U32 R15, RZ, RZ, -0x1 ;  /* 0xffffffffff0f7424 */ /* 0x000fce00078e00ff */
[----:B------:R-:W-:Y:S05]  /*6120*/  WARPSYNC.COLLECTIVE R15, `(.L_x_128) ;  /* 0x000000000f0c7348 */ /* 0x000fea0003c00000 */
[----:B------:R-:W-:Y:S02]  /*6130*/  ELECT P6, UR62, PT ;  /* 0x00000000003e782f */ /* 0x000fe400038c0000 */
[----:B------:R-:W-:Y:S01]  /*6140*/  MOV R14, UR62 ;  /* 0x0000003e000e7c02 */ /* 0x000fe20008000f00 */
[----:B------:R-:W-:Y:S10]  /*6150*/  ENDCOLLECTIVE ;  /* 0x000000000000791b */ /* 0x000ff40003800000 */
.L_x_128:
[----:B------:R-:W-:Y:S05]  /*6160*/  BSYNC B0 ;  /* 0x0000000000007941 */ /* 0x000fea0003800000 */
.L_x_127:
[----:B------:R-:W-:Y:S05]  /*6170*/  BRA `(.L_x_129) ;  /* 0xfffffff800f47947 */ /* 0x000fea000383ffff */
.L_x_120:
[----:B0-----:R0:W1:Y:S02]  /*6180*/  SYNCS.PHASECHK.TRANS64.TRYWAIT P0, [R7+URZ], R2 ;  /* 0x00000002070075a7 */ /* 0x001064000800017f */
[----:B-1----:R-:W-:Y:S05]  /*6190*/  @!P0 NANOSLEEP.SYNCS 0x989680 ;  /* 0x009896800000895d */ /* 0x002fea0003900000 */
[----:B------:R-:W1:Y:S02]  /*61a0*/  @!P0 SYNCS.PHASECHK.TRANS64 P0, [R7+URZ], R2 ;  /* 0x00000002070085a7 */ /* 0x000e64000800007f */
[----:B-1----:R-:W-:Y:S05]  /*61b0*/  @!P0 BRA `(.L_x_120) ;  /* 0xfffffffc00f08947 */ /* 0x002fea000383ffff */
[----:B------:R-:W-:Y:S05]  /*61c0*/  BRA `(.L_x_130) ;  /* 0xfffffffc00347947 */ /* 0x000fea000383ffff */
.L_x_121:
[----:B0-----:R0:W1:Y:S02]  /*61d0*/  SYNCS.PHASECHK.TRANS64.TRYWAIT P0, [R9+URZ], R4 ;  /* 0x00000004090075a7 */ /* 0x001064000800017f */
[----:B-1----:R-:W-:Y:S05]  /*61e0*/  @!P0 NANOSLEEP.SYNCS 0x989680 ;  /* 0x009896800000895d */ /* 0x002fea0003900000 */
[----:B------:R-:W1:Y:S02]  /*61f0*/  @!P0 SYNCS.PHASECHK.TRANS64 P0, [R9+URZ], R4 ;  /* 0x00000004090085a7 */ /* 0x000e64000800007f */
[----:B-1----:R-:W-:Y:S05]  /*6200*/  @!P0 BRA `(.L_x_121) ;  /* 0xfffffffc00f08947 */ /* 0x002fea000383ffff */
[----:B------:R-:W-:Y:S05]  /*6210*/  BRA `(.L_x_131) ;  /* 0xfffffffc003c7947 */ /* 0x000fea000383ffff */
.L_x_132:
[----:B------:R-:W-:-:S00]  /*6220*/  BRA `(.L_x_132) ;  /* 0xfffffffc00fc7947 */ /* 0x000fc0000383ffff */
[----:B------:R-:W-:-:S00]  /*6230*/  NOP ;  /* 0x0000000000007918 */ /* 0x000fc00000000000 */
        /* <DEDUP_REMOVED lines=12> */
.L_x_133:


//--------------------- .nv.global.init           --------------------------
	.section	.nv.global.init,"aw",@progbits
.nv.global.init:
	.type		$str$22,@object
	.size		$str$22,($str$23 - $str$22)
$str$22:
        /*0000*/ 	.byte	0x6b, 0x5f, 0x74, 0x69, 0x6c, 0x65, 0x5f, 0x63, 0x6f, 0x75, 0x6e, 0x74, 0x20, 0x3e, 0x3d, 0x20
        /*0010*/ 	.byte	0x31, 0x00
	.type		$str$23,@object
	.size		$str$23,(__unnamed_1 - $str$23)
$str$23:
        /*0012*/ 	.byte	0x2f, 0x74, 0x6d, 0x70, 0x2f, 0x63, 0x75, 0x74, 0x6c, 0x61, 0x73, 0x73, 0x5f, 0x73, 0x77, 0x65
        /*0022*/ 	.byte	0x65, 0x70, 0x5f, 0x73, 0x72, 0x63, 0x2f, 0x69, 0x6e, 0x63, 0x6c, 0x75, 0x64, 0x65, 0x2f, 0x63
        /*0032*/ 	.byte	0x75, 0x74, 0x6c, 0x61, 0x73, 0x73, 0x2f, 0x67, 0x65, 0x6d, 0x6d, 0x2f, 0x63, 0x6f, 0x6c, 0x6c
        /*0042*/ 	.byte	0x65, 0x63, 0x74, 0x69, 0x76, 0x65, 0x2f, 0x73, 0x6d, 0x39, 0x30, 0x5f, 0x6d, 0x6d, 0x61, 0x5f
        /*0052*/ 	.byte	0x74, 0x6d, 0x61, 0x5f, 0x67, 0x6d, 0x6d, 0x61, 0x5f, 0x73, 0x73, 0x5f, 0x77, 0x61, 0x72, 0x70
        /*0062*/ 	.byte	0x73, 0x70, 0x65, 0x63, 0x69, 0x61, 0x6c, 0x69, 0x7a, 0x65, 0x64, 0x2e, 0x68, 0x70, 0x70, 0x00
	.type		__unnamed_1,@object
	.size		__unnamed_1,(.L_0 - __unnamed_1)
__unnamed_1:
        /*0072*/ 	.byte	0x76, 0x6f, 0x69, 0x64, 0x20, 0x63, 0x75, 0x74, 0x6c, 0x61, 0x73, 0x73, 0x3a, 0x3a, 0x67, 0x65
        /* <DEDUP_REMOVED lines=180> */
        /*0bc2*/ 	.byte	0x3a, 0x3a, 0x69, 0x64, 0x65, 0x6e, 0x74, 0x69, 0x74, 0x79, 0x5d, 0x00
.L_0:


//--------------------- .nv.shared._ZN7cutlass13device_kernelINS_4gemm6kernel13GemmUniversalIN4cute5tupleIJiiiiEEENS1_10collective13CollectiveMmaINS1_34MainloopSm90TmaGmmaWarpSpecializedILi3ENS5_IJNS4_1CILi2EEESB_NSA_ILi1EEEEEENS1_35KernelTmaWarpSpecializedCooperativeEEENS5_IJNSA_ILi128EEENSA_ILi64EEESH_EEENS_6half_tENS5_IJlSC_lEEESJ_SK_NS4_8TiledMMAINS4_8MMA_AtomIJNS4_4SM904GMMA25MMA_64x64x16_F32F16F16_SSILNSO_5MajorE0ELSQ_0ELNSO_7ScaleInE1ELSR_1EEEEEENS4_6LayoutINS5_IJSB_SC_SC_EEENS5_IJSC_NSA_ILi0EEESW_EEEEENS5_IJNS4_10UnderscoreESZ_SZ_EEEEENS4_23SM90_TMA_LOAD_MULTICASTENS4_14ComposedLayoutINS4_7SwizzleILi3ELi4ELi3EEENS4_18smem_ptr_flag_bitsILi16EEENSU_INS5_IJNSA_ILi8EEESH_EEENS5_IJSH_SC_EEEEEEEvNS4_8identityES12_S1C_vS1D_EENS_8epilogue10collective6detail29Sm90TmaWarpSpecializedAdapterINS1G_15DefaultEpilogueISJ_SK_SK_NS1F_6thread17LinearCombinationISJ_Li1EffLNS1K_9ScaleType4KindE0ELNS_15FloatRoundStyleE2ESJ_EENS1_15EpilogueDefaultEEEEEvvEEEEvNT_6ParamsE --------------------------
	.section	.nv.shared._ZN7cutlass13device_kernelINS_4gemm6kernel13GemmUniversalIN4cute5tupleIJiiiiEEENS1_10collective13CollectiveMmaINS1_34MainloopSm90TmaGmmaWarpSpecializedILi3ENS5_IJNS4_1CILi2EEESB_NSA_ILi1EEEEEENS1_35KernelTmaWarpSpecializedCooperativeEEENS5_IJNSA_ILi128EEENSA_ILi64EEESH_EEENS_6half_tENS5_IJlSC_lEEESJ_SK_NS4_8TiledMMAINS4_8MMA_AtomIJNS4_4SM904GMMA25MMA_64x64x16_F32F16F16_SSILNSO_5MajorE0ELSQ_0ELNSO_7ScaleInE1ELSR_1EEEEEENS4_6LayoutINS5_IJSB_SC_SC_EEENS5_IJSC_NSA_ILi0EEESW_EEEEENS5_IJNS4_10UnderscoreESZ_SZ_EEEEENS4_23SM90_TMA_LOAD_MULTICASTENS4_14ComposedLayoutINS4_7SwizzleILi3ELi4ELi3EEENS4_18smem_ptr_flag_bitsILi16EEENSU_INS5_IJNSA_ILi8EEESH_EEENS5_IJSH_SC_EEEEEEEvNS4_8identityES12_S1C_vS1D_EENS_8epilogue10collective6detail29Sm90TmaWarpSpecializedAdapterINS1G_15DefaultEpilogueISJ_SK_SK_NS1F_6thread17LinearCombinationISJ_Li1EffLNS1K_9ScaleType4KindE0ELNS_15FloatRoundStyleE2ESJ_EENS1_15EpilogueDefaultEEEEEvvEEEEvNT_6ParamsE,"aw",@nobits
	.sectionflags	@""
	.align	16
	.zero		1024


//--------------------- .nv.shared.reserved.0     --------------------------
	.section	.nv.shared.reserved.0,"aw",@nobits
	.weak		__nv_reservedSMEM_offset_0_alias
	.size		__nv_reservedSMEM_offset_0_alias, 0, 0
	.other		__nv_reservedSMEM_offset_0_alias,@"STO_CUDA_RESERVED_SHARED STV_DEFAULT"
__nv_reservedSMEM_offset_0_alias:
	.zero		0


//--------------------- .nv.global                --------------------------
	.section	.nv.global,"aw",@nobits
.nv.global:
	.type		_ZN39_INTERNAL_0e441bab_4_k_cu_c3d94436_35194cute1_E,@object
	.size		_ZN39_INTERNAL_0e441bab_4_k_cu_c3d94436_35194cute1_E,(_ZN39_INTERNAL_0e441bab_4_k_cu_c3d94436_35194cuda3std3__45__cpo6cbeginE - _ZN39_INTERNAL_0e441bab_4_k_cu_c3d94436_35194cute1_E)
_ZN39_INTERNAL_0e441bab_4_k_cu_c3d94436_35194cute1_E:
	.zero		1
	.type		_ZN39_INTERNAL_0e441bab_4_k_cu_c3d94436_35194cuda3std3__45__cpo6cbeginE,@object
	.size		_ZN39_INTERNAL_0e441bab_4_k_cu_c3d94436_35194cuda3std3__45__cpo6cbeginE,(_ZN39_INTERNAL_0e441bab_4_k_cu_c3d94436_35194cuda3std3__48in_placeE - _ZN39_INTERNAL_0e441bab_4_k_cu_c3d94436_35194cuda3std3__45__cpo6cbeginE)
_ZN39_INTERNAL_0e441bab_4_k_cu_c3d94436_35194cuda3std3__45__cpo6cbeginE:
	.zero		1
	.type		_ZN39_INTERNAL_0e441bab_4_k_cu_c3d94436_35194cuda3std3__48in_placeE,@object
	.size		_ZN39_INTERNAL_0e441bab_4_k_cu_c3d94436_35194cuda3std3__48in_placeE,(_ZN39_INTERNAL_0e441bab_4_k_cu_c3d94436_35194cuda3std6ranges3__45__cpo9iter_moveE - _ZN39_INTERNAL_0e441bab_4_k_cu_c3d94436_35194cuda3std3__48in_placeE)
_ZN39_INTERNAL_0e441bab_4_k_cu_c3d94436_35194cuda3std3__48in_placeE:
	.zero		1
	.type		_ZN39_INTERNAL_0e441bab_4_k_cu_c3d94436_35194cuda3std6ranges3__45__cpo9iter_moveE,@object
	.size		_ZN39_INTERNAL_0e441bab_4_k_cu_c3d94436_35194cuda3std6ranges3__45__cpo9iter_moveE,(_ZN39_INTERNAL_0e441bab_4_k_cu_c3d94436_35194cuda3std3__45__cpo5beginE - _ZN39_INTERNAL_0e441bab_4_k_cu_c3d94436_35194cuda3std6ranges3__45__cpo9iter_moveE)
_ZN39_INTERNAL_0e441bab_4_k_cu_c3d94436_35194cuda3std6ranges3__45__cpo9iter_moveE:
	.zero		1
	.type		_ZN39_INTERNAL_0e441bab_4_k_cu_c3d94436_35194cuda3std3__45__cpo5beginE,@object
	.size		_ZN39_INTERNAL_0e441bab_4_k_cu_c3d94436_35194cuda3std3__45__cpo5beginE,(_ZN39_INTERNAL_0e441bab_4_k_cu_c3d94436_35194cuda3std3__441_GLOBAL__N__0e441bab_4_k_cu_c3d94436_35196ignoreE - _ZN39_INTERNAL_0e441bab_4_k_cu_c3d94436_35194cuda3std3__45__cpo5beginE)
_ZN39_INTERNAL_0e441bab_4_k_cu_c3d94436_35194cuda3std3__45__cpo5beginE:
	.zero		1
	.type		_ZN39_INTERNAL_0e441bab_4_k_cu_c3d94436_35194cuda3std3__441_GLOBAL__N__0e441bab_4_k_cu_c3d94436_35196ignoreE,@object
	.size		_ZN39_INTERNAL_0e441bab_4_k_cu_c3d94436_35194cuda3std3__441_GLOBAL__N__0e441bab_4_k_cu_c3d94436_35196ignoreE,(_ZN39_INTERNAL_0e441bab_4_k_cu_c3d94436_35194cute7productE - _ZN39_INTERNAL_0e441bab_4_k_cu_c3d94436_35194cuda3std3__441_GLOBAL__N__0e441bab_4_k_cu_c3d94436_35196ignoreE)
_ZN39_INTERNAL_0e441bab_4_k_cu_c3d94436_35194cuda3std3__441_GLOBAL__N__0e441bab_4_k_cu_c3d94436_35196ignoreE:
	.zero		1
	.type		_ZN39_INTERNAL_0e441bab_4_k_cu_c3d94436_35194cute7productE,@object
	.size		_ZN39_INTERNAL_0e441bab_4_k_cu_c3d94436_35194cute7productE,(_ZN39_INTERNAL_0e441bab_4_k_cu_c3d94436_35194cuda3std3__45__cpo3endE - _ZN39_INTERNAL_0e441bab_4_k_cu_c3d94436_35194cute7productE)
_ZN39_INTERNAL_0e441bab_4_k_cu_c3d94436_35194cute7productE:
	.zero		1
	.type		_ZN39_INTERNAL_0e441bab_4_k_cu_c3d94436_35194cuda3std3__45__cpo3endE,@object
	.size		_ZN39_INTERNAL_0e441bab_4_k_cu_c3d94436_35194cuda3std3__45__cpo3endE,(_ZN39_INTERNAL_0e441bab_4_k_cu_c3d94436_35194cuda3std3__419piecewise_constructE - _ZN39_INTERNAL_0e441bab_4_k_cu_c3d94436_35194cuda3std3__45__cpo3endE)
_ZN39_INTERNAL_0e441bab_4_k_cu_c3d94436_35194cuda3std3__45__cpo3endE:
	.zero		1
	.type		_ZN39_INTERNAL_0e441bab_4_k_cu_c3d94436_35194cuda3std3__419piecewise_constructE,@object
	.size		_ZN39_INTERNAL_0e441bab_4_k_cu_c3d94436_35194cuda3std3__419piecewise_constructE,(_ZN39_INTERNAL_0e441bab_4_k_cu_c3d94436_35194cuda3std3__45__cpo4cendE - _ZN39_INTERNAL_0e441bab_4_k_cu_c3d94436_35194cuda3std3__419piecewise_constructE)
_ZN39_INTERNAL_0e441bab_4_k_cu_c3d94436_35194cuda3std3__419piecewise_constructE:
	.zero		1
	.type		_ZN39_INTERNAL_0e441bab_4_k_cu_c3d94436_35194cuda3std3__45__cpo4cendE,@object
	.size		_ZN39_INTERNAL_0e441bab_4_k_cu_c3d94436_35194cuda3std3__45__cpo4cendE,(_ZN39_INTERNAL_0e441bab_4_k_cu_c3d94436_35194cuda3std6ranges3__45__cpo4swapE - _ZN39_INTERNAL_0e441bab_4_k_cu_c3d94436_35194cuda3std3__45__cpo4cendE)
_ZN39_INTERNAL_0e441bab_4_k_cu_c3d94436_35194cuda3std3__45__cpo4cendE:
	.zero		1
	.type		_ZN39_INTERNAL_0e441bab_4_k_cu_c3d94436_35194cuda3std6ranges3__45__cpo4swapE,@object
	.size		_ZN39_INTERNAL_0e441bab_4_k_cu_c3d94436_35194cuda3std6ranges3__45__cpo4swapE,(.L_8 - _ZN39_INTERNAL_0e441bab_4_k_cu_c3d94436_35194cuda3std6ranges3__45__cpo4swapE)
_ZN39_INTERNAL_0e441bab_4_k_cu_c3d94436_35194cuda3std6ranges3__45__cpo4swapE:
	.zero		1
.L_8:


//--------------------- .nv.constant0._ZN7cutlass13device_kernelINS_4gemm6kernel13GemmUniversalIN4cute5tupleIJiiiiEEENS1_10collective13CollectiveMmaINS1_34MainloopSm90TmaGmmaWarpSpecializedILi3ENS5_IJNS4_1CILi2EEESB_NSA_ILi1EEEEEENS1_35KernelTmaWarpSpecializedCooperativeEEENS5_IJNSA_ILi128EEENSA_ILi64EEESH_EEENS_6half_tENS5_IJlSC_lEEESJ_SK_NS4_8TiledMMAINS4_8MMA_AtomIJNS4_4SM904GMMA25MMA_64x64x16_F32F16F16_SSILNSO_5MajorE0ELSQ_0ELNSO_7ScaleInE1ELSR_1EEEEEENS4_6LayoutINS5_IJSB_SC_SC_EEENS5_IJSC_NSA_ILi0EEESW_EEEEENS5_IJNS4_10UnderscoreESZ_SZ_EEEEENS4_23SM90_TMA_LOAD_MULTICASTENS4_14ComposedLayoutINS4_7SwizzleILi3ELi4ELi3EEENS4_18smem_ptr_flag_bitsILi16EEENSU_INS5_IJNSA_ILi8EEESH_EEENS5_IJSH_SC_EEEEEEEvNS4_8identityES12_S1C_vS1D_EENS_8epilogue10collective6detail29Sm90TmaWarpSpecializedAdapterINS1G_15DefaultEpilogueISJ_SK_SK_NS1F_6thread17LinearCombinationISJ_Li1EffLNS1K_9ScaleType4KindE0ELNS_15FloatRoundStyleE2ESJ_EENS1_15EpilogueDefaultEEEEEvvEEEEvNT_6ParamsE --------------------------
	.section	.nv.constant0._ZN7cutlass13device_kernelINS_4gemm6kernel13GemmUniversalIN4cute5tupleIJiiiiEEENS1_10collective13CollectiveMmaINS1_34MainloopSm90TmaGmmaWarpSpecializedILi3ENS5_IJNS4_1CILi2EEESB_NSA_ILi1EEEEEENS1_35KernelTmaWarpSpecializedCooperativeEEENS5_IJNSA_ILi128EEENSA_ILi64EEESH_EEENS_6half_tENS5_IJlSC_lEEESJ_SK_NS4_8TiledMMAINS4_8MMA_AtomIJNS4_4SM904GMMA25MMA_64x64x16_F32F16F16_SSILNSO_5MajorE0ELSQ_0ELNSO_7ScaleInE1ELSR_1EEEEEENS4_6LayoutINS5_IJSB_SC_SC_EEENS5_IJSC_NSA_ILi0EEESW_EEEEENS5_IJNS4_10UnderscoreESZ_SZ_EEEEENS4_23SM90_TMA_LOAD_MULTICASTENS4_14ComposedLayoutINS4_7SwizzleILi3ELi4ELi3EEENS4_18smem_ptr_flag_bitsILi16EEENSU_INS5_IJNSA_ILi8EEESH_EEENS5_IJSH_SC_EEEEEEEvNS4_8identityES12_S1C_vS1D_EENS_8epilogue10collective6detail29Sm90TmaWarpSpecializedAdapterINS1G_15DefaultEpilogueISJ_SK_SK_NS1F_6thread17LinearCombinationISJ_Li1EffLNS1K_9ScaleType4KindE0ELNS_15FloatRoundStyleE2ESJ_EENS1_15EpilogueDefaultEEEEEvvEEEEvNT_6ParamsE,"a",@progbits
	.sectionflags	@""
	.align	4
.nv.constant0._ZN7cutlass13device_kernelINS_4gemm6kernel13GemmUniversalIN4cute5tupleIJiiiiEEENS1_10collective13CollectiveMmaINS1_34MainloopSm90TmaGmmaWarpSpecializedILi3ENS5_IJNS4_1CILi2EEESB_NSA_ILi1EEEEEENS1_35KernelTmaWarpSpecializedCooperativeEEENS5_IJNSA_ILi128EEENSA_ILi64EEESH_EEENS_6half_tENS5_IJlSC_lEEESJ_SK_NS4_8TiledMMAINS4_8MMA_AtomIJNS4_4SM904GMMA25MMA_64x64x16_F32F16F16_SSILNSO_5MajorE0ELSQ_0ELNSO_7ScaleInE1ELSR_1EEEEEENS4_6LayoutINS5_IJSB_SC_SC_EEENS5_IJSC_NSA_ILi0EEESW_EEEEENS5_IJNS4_10UnderscoreESZ_SZ_EEEEENS4_23SM90_TMA_LOAD_MULTICASTENS4_14ComposedLayoutINS4_7SwizzleILi3ELi4ELi3EEENS4_18smem_ptr_flag_bitsILi16EEENSU_INS5_IJNSA_ILi8EEESH_EEENS5_IJSH_SC_EEEEEEEvNS4_8identityES12_S1C_vS1D_EENS_8epilogue10collective6detail29Sm90TmaWarpSpecializedAdapterINS1G_15DefaultEpilogueISJ_SK_SK_NS1F_6thread17LinearCombinationISJ_Li1EffLNS1K_9ScaleType4KindE0ELNS_15FloatRoundStyleE2ESJ_EENS1_15EpilogueDefaultEEEEEvvEEEEvNT_6ParamsE:
	.zero		1664


//--------------------- SYMBOLS --------------------------

	.type		.nv.reservedSmem.offset0,@object
	.size		.nv.reservedSmem.offset0,0x4
	.type		__assertfail,@function
